//
// Generated by NVIDIA NVVM Compiler
//
// Compiler Build ID: CL-36424714
// Cuda compilation tools, release 13.0, V13.0.88
// Based on NVVM 20.0.0
//

.version 9.0
.target sm_100
.address_size 64

	// .globl	_Z17reset_sums_kernelPfS_Pii
.extern .shared .align 16 .b8 shared_centroids[];
.extern .shared .align 16 .b8 smem[];

.visible .entry _Z17reset_sums_kernelPfS_Pii(
	.param .u64 .ptr .align 1 _Z17reset_sums_kernelPfS_Pii_param_0,
	.param .u64 .ptr .align 1 _Z17reset_sums_kernelPfS_Pii_param_1,
	.param .u64 .ptr .align 1 _Z17reset_sums_kernelPfS_Pii_param_2,
	.param .u32 _Z17reset_sums_kernelPfS_Pii_param_3
)
{
	.reg .pred 	%p<2>;
	.reg .b32 	%r<7>;
	.reg .b64 	%rd<11>;

	ld.param.u64 	%rd1, [_Z17reset_sums_kernelPfS_Pii_param_0];
	ld.param.u64 	%rd2, [_Z17reset_sums_kernelPfS_Pii_param_1];
	ld.param.u64 	%rd3, [_Z17reset_sums_kernelPfS_Pii_param_2];
	ld.param.u32 	%r2, [_Z17reset_sums_kernelPfS_Pii_param_3];
	mov.u32 	%r3, %tid.x;
	mov.u32 	%r4, %ctaid.x;
	mov.u32 	%r5, %ntid.x;
	mad.lo.s32 	%r1, %r4, %r5, %r3;
	setp.ge.s32 	%p1, %r1, %r2;
	@%p1 bra 	$L__BB0_2;
	cvta.to.global.u64 	%rd4, %rd1;
	cvta.to.global.u64 	%rd5, %rd2;
	cvta.to.global.u64 	%rd6, %rd3;
	mul.wide.s32 	%rd7, %r1, 4;
	add.s64 	%rd8, %rd4, %rd7;
	mov.b32 	%r6, 0;
	st.global.u32 	[%rd8], %r6;
	add.s64 	%rd9, %rd5, %rd7;
	st.global.u32 	[%rd9], %r6;
	add.s64 	%rd10, %rd6, %rd7;
	st.global.u32 	[%rd10], %r6;
$L__BB0_2:
	ret;

}
	// .globl	_Z22assign_clusters_kernelPKfS0_S0_S0_Piii
.visible .entry _Z22assign_clusters_kernelPKfS0_S0_S0_Piii(
	.param .u64 .ptr .align 1 _Z22assign_clusters_kernelPKfS0_S0_S0_Piii_param_0,
	.param .u64 .ptr .align 1 _Z22assign_clusters_kernelPKfS0_S0_S0_Piii_param_1,
	.param .u64 .ptr .align 1 _Z22assign_clusters_kernelPKfS0_S0_S0_Piii_param_2,
	.param .u64 .ptr .align 1 _Z22assign_clusters_kernelPKfS0_S0_S0_Piii_param_3,
	.param .u64 .ptr .align 1 _Z22assign_clusters_kernelPKfS0_S0_S0_Piii_param_4,
	.param .u32 _Z22assign_clusters_kernelPKfS0_S0_S0_Piii_param_5,
	.param .u32 _Z22assign_clusters_kernelPKfS0_S0_S0_Piii_param_6
)
{
	.reg .pred 	%p<29>;
	.reg .b32 	%r<111>;
	.reg .b32 	%f<119>;
	.reg .b64 	%rd<21>;

	ld.param.u64 	%rd6, [_Z22assign_clusters_kernelPKfS0_S0_S0_Piii_param_0];
	ld.param.u64 	%rd7, [_Z22assign_clusters_kernelPKfS0_S0_S0_Piii_param_1];
	ld.param.u64 	%rd8, [_Z22assign_clusters_kernelPKfS0_S0_S0_Piii_param_2];
	ld.param.u64 	%rd9, [_Z22assign_clusters_kernelPKfS0_S0_S0_Piii_param_3];
	ld.param.u64 	%rd10, [_Z22assign_clusters_kernelPKfS0_S0_S0_Piii_param_4];
	ld.param.u32 	%r39, [_Z22assign_clusters_kernelPKfS0_S0_S0_Piii_param_5];
	ld.param.u32 	%r40, [_Z22assign_clusters_kernelPKfS0_S0_S0_Piii_param_6];
	cvta.to.global.u64 	%rd1, %rd10;
	shl.b32 	%r41, %r40, 2;
	mov.u32 	%r42, shared_centroids;
	add.s32 	%r1, %r42, %r41;
	mov.u32 	%r2, %tid.x;
	setp.ge.s32 	%p1, %r2, %r40;
	@%p1 bra 	$L__BB1_3;
	mov.u32 	%r3, %ntid.x;
	cvta.to.global.u64 	%rd2, %rd8;
	cvta.to.global.u64 	%rd3, %rd9;
	mov.u32 	%r95, %r2;
$L__BB1_2:
	mul.wide.s32 	%rd11, %r95, 4;
	add.s64 	%rd12, %rd2, %rd11;
	ld.global.nc.f32 	%f10, [%rd12];
	shl.b32 	%r43, %r95, 2;
	add.s32 	%r45, %r42, %r43;
	st.shared.f32 	[%r45], %f10;
	add.s64 	%rd13, %rd3, %rd11;
	ld.global.nc.f32 	%f11, [%rd13];
	add.s32 	%r46, %r1, %r43;
	st.shared.f32 	[%r46], %f11;
	add.s32 	%r95, %r95, %r3;
	setp.lt.s32 	%p2, %r95, %r40;
	@%p2 bra 	$L__BB1_2;
$L__BB1_3:
	bar.sync 	0;
	mov.u32 	%r47, %ctaid.x;
	mov.u32 	%r48, %ntid.x;
	mad.lo.s32 	%r96, %r47, %r48, %r2;
	mov.u32 	%r49, %nctaid.x;
	mul.lo.s32 	%r7, %r48, %r49;
	setp.ge.s32 	%p3, %r96, %r39;
	@%p3 bra 	$L__BB1_19;
	setp.gt.s32 	%p4, %r40, 0;
	@%p4 bra 	$L__BB1_5;
	bra.uni 	$L__BB1_18;
$L__BB1_5:
	and.b32  	%r8, %r40, 7;
	add.s32 	%r9, %r8, -1;
	and.b32  	%r10, %r40, 3;
	and.b32  	%r11, %r40, 2147483640;
	and.b32  	%r12, %r40, 1;
	cvta.to.global.u64 	%rd4, %rd6;
	cvta.to.global.u64 	%rd5, %rd7;
$L__BB1_6:
	setp.lt.u32 	%p6, %r40, 8;
	mul.wide.s32 	%rd16, %r96, 4;
	add.s64 	%rd17, %rd4, %rd16;
	ld.global.nc.f32 	%f1, [%rd17];
	add.s64 	%rd18, %rd5, %rd16;
	ld.global.nc.f32 	%f2, [%rd18];
	mov.f32 	%f116, 0f7F7FFFFF;
	mov.b32 	%r109, -1;
	mov.b32 	%r104, 0;
	@%p6 bra 	$L__BB1_9;
	add.s32 	%r97, %r42, 16;
	mov.f32 	%f116, 0f7F7FFFFF;
	mov.b32 	%r109, -1;
	mov.b32 	%r98, 0;
$L__BB1_8:
	.pragma "nounroll";
	ld.shared.v4.f32 	{%f14, %f15, %f16, %f17}, [%r97+-16];
	sub.f32 	%f18, %f1, %f14;
	add.s32 	%r58, %r97, %r41;
	ld.shared.f32 	%f19, [%r58+-16];
	sub.f32 	%f20, %f2, %f19;
	mul.f32 	%f21, %f20, %f20;
	fma.rn.f32 	%f22, %f18, %f18, %f21;
	setp.lt.f32 	%p7, %f22, %f116;
	selp.f32 	%f23, %f22, %f116, %p7;
	selp.b32 	%r59, %r98, %r109, %p7;
	sub.f32 	%f24, %f1, %f15;
	ld.shared.f32 	%f25, [%r58+-12];
	sub.f32 	%f26, %f2, %f25;
	mul.f32 	%f27, %f26, %f26;
	fma.rn.f32 	%f28, %f24, %f24, %f27;
	setp.lt.f32 	%p8, %f28, %f23;
	selp.f32 	%f29, %f28, %f23, %p8;
	add.s32 	%r60, %r98, 1;
	selp.b32 	%r61, %r60, %r59, %p8;
	sub.f32 	%f30, %f1, %f16;
	ld.shared.f32 	%f31, [%r58+-8];
	sub.f32 	%f32, %f2, %f31;
	mul.f32 	%f33, %f32, %f32;
	fma.rn.f32 	%f34, %f30, %f30, %f33;
	setp.lt.f32 	%p9, %f34, %f29;
	selp.f32 	%f35, %f34, %f29, %p9;
	add.s32 	%r62, %r98, 2;
	selp.b32 	%r63, %r62, %r61, %p9;
	sub.f32 	%f36, %f1, %f17;
	ld.shared.f32 	%f37, [%r58+-4];
	sub.f32 	%f38, %f2, %f37;
	mul.f32 	%f39, %f38, %f38;
	fma.rn.f32 	%f40, %f36, %f36, %f39;
	setp.lt.f32 	%p10, %f40, %f35;
	selp.f32 	%f41, %f40, %f35, %p10;
	add.s32 	%r64, %r98, 3;
	selp.b32 	%r65, %r64, %r63, %p10;
	ld.shared.v4.f32 	{%f42, %f43, %f44, %f45}, [%r97];
	sub.f32 	%f46, %f1, %f42;
	ld.shared.f32 	%f47, [%r58];
	sub.f32 	%f48, %f2, %f47;
	mul.f32 	%f49, %f48, %f48;
	fma.rn.f32 	%f50, %f46, %f46, %f49;
	setp.lt.f32 	%p11, %f50, %f41;
	selp.f32 	%f51, %f50, %f41, %p11;
	add.s32 	%r66, %r98, 4;
	selp.b32 	%r67, %r66, %r65, %p11;
	sub.f32 	%f52, %f1, %f43;
	ld.shared.f32 	%f53, [%r58+4];
	sub.f32 	%f54, %f2, %f53;
	mul.f32 	%f55, %f54, %f54;
	fma.rn.f32 	%f56, %f52, %f52, %f55;
	setp.lt.f32 	%p12, %f56, %f51;
	selp.f32 	%f57, %f56, %f51, %p12;
	add.s32 	%r68, %r98, 5;
	selp.b32 	%r69, %r68, %r67, %p12;
	sub.f32 	%f58, %f1, %f44;
	ld.shared.f32 	%f59, [%r58+8];
	sub.f32 	%f60, %f2, %f59;
	mul.f32 	%f61, %f60, %f60;
	fma.rn.f32 	%f62, %f58, %f58, %f61;
	setp.lt.f32 	%p13, %f62, %f57;
	selp.f32 	%f63, %f62, %f57, %p13;
	add.s32 	%r70, %r98, 6;
	selp.b32 	%r71, %r70, %r69, %p13;
	sub.f32 	%f64, %f1, %f45;
	ld.shared.f32 	%f65, [%r58+12];
	sub.f32 	%f66, %f2, %f65;
	mul.f32 	%f67, %f66, %f66;
	fma.rn.f32 	%f68, %f64, %f64, %f67;
	setp.lt.f32 	%p14, %f68, %f63;
	selp.f32 	%f116, %f68, %f63, %p14;
	add.s32 	%r72, %r98, 7;
	selp.b32 	%r109, %r72, %r71, %p14;
	add.s32 	%r97, %r97, 32;
	add.s32 	%r98, %r98, 8;
	setp.ne.s32 	%p15, %r98, %r11;
	mov.u32 	%r104, %r11;
	@%p15 bra 	$L__BB1_8;
$L__BB1_9:
	setp.eq.s32 	%p16, %r8, 0;
	@%p16 bra 	$L__BB1_17;
	setp.lt.u32 	%p17, %r9, 3;
	@%p17 bra 	$L__BB1_12;
	shl.b32 	%r74, %r104, 2;
	add.s32 	%r76, %r42, %r74;
	ld.shared.f32 	%f69, [%r76];
	sub.f32 	%f70, %f1, %f69;
	add.s32 	%r77, %r1, %r74;
	ld.shared.f32 	%f71, [%r77];
	sub.f32 	%f72, %f2, %f71;
	mul.f32 	%f73, %f72, %f72;
	fma.rn.f32 	%f74, %f70, %f70, %f73;
	setp.lt.f32 	%p18, %f74, %f116;
	selp.f32 	%f75, %f74, %f116, %p18;
	selp.b32 	%r78, %r104, %r109, %p18;
	add.s32 	%r79, %r104, 1;
	ld.shared.f32 	%f76, [%r76+4];
	sub.f32 	%f77, %f1, %f76;
	ld.shared.f32 	%f78, [%r77+4];
	sub.f32 	%f79, %f2, %f78;
	mul.f32 	%f80, %f79, %f79;
	fma.rn.f32 	%f81, %f77, %f77, %f80;
	setp.lt.f32 	%p19, %f81, %f75;
	selp.f32 	%f82, %f81, %f75, %p19;
	selp.b32 	%r80, %r79, %r78, %p19;
	add.s32 	%r81, %r104, 2;
	ld.shared.f32 	%f83, [%r76+8];
	sub.f32 	%f84, %f1, %f83;
	ld.shared.f32 	%f85, [%r77+8];
	sub.f32 	%f86, %f2, %f85;
	mul.f32 	%f87, %f86, %f86;
	fma.rn.f32 	%f88, %f84, %f84, %f87;
	setp.lt.f32 	%p20, %f88, %f82;
	selp.f32 	%f89, %f88, %f82, %p20;
	selp.b32 	%r82, %r81, %r80, %p20;
	add.s32 	%r83, %r104, 3;
	ld.shared.f32 	%f90, [%r76+12];
	sub.f32 	%f91, %f1, %f90;
	ld.shared.f32 	%f92, [%r77+12];
	sub.f32 	%f93, %f2, %f92;
	mul.f32 	%f94, %f93, %f93;
	fma.rn.f32 	%f95, %f91, %f91, %f94;
	setp.lt.f32 	%p21, %f95, %f89;
	selp.f32 	%f116, %f95, %f89, %p21;
	selp.b32 	%r109, %r83, %r82, %p21;
	add.s32 	%r104, %r104, 4;
$L__BB1_12:
	setp.eq.s32 	%p22, %r10, 0;
	@%p22 bra 	$L__BB1_17;
	setp.eq.s32 	%p23, %r10, 1;
	@%p23 bra 	$L__BB1_15;
	shl.b32 	%r85, %r104, 2;
	add.s32 	%r87, %r42, %r85;
	ld.shared.f32 	%f96, [%r87];
	sub.f32 	%f97, %f1, %f96;
	add.s32 	%r88, %r1, %r85;
	ld.shared.f32 	%f98, [%r88];
	sub.f32 	%f99, %f2, %f98;
	mul.f32 	%f100, %f99, %f99;
	fma.rn.f32 	%f101, %f97, %f97, %f100;
	setp.lt.f32 	%p24, %f101, %f116;
	selp.f32 	%f102, %f101, %f116, %p24;
	selp.b32 	%r89, %r104, %r109, %p24;
	add.s32 	%r90, %r104, 1;
	ld.shared.f32 	%f103, [%r87+4];
	sub.f32 	%f104, %f1, %f103;
	ld.shared.f32 	%f105, [%r88+4];
	sub.f32 	%f106, %f2, %f105;
	mul.f32 	%f107, %f106, %f106;
	fma.rn.f32 	%f108, %f104, %f104, %f107;
	setp.lt.f32 	%p25, %f108, %f102;
	selp.f32 	%f116, %f108, %f102, %p25;
	selp.b32 	%r109, %r90, %r89, %p25;
	add.s32 	%r104, %r104, 2;
$L__BB1_15:
	setp.eq.s32 	%p26, %r12, 0;
	@%p26 bra 	$L__BB1_17;
	shl.b32 	%r91, %r104, 2;
	add.s32 	%r93, %r42, %r91;
	ld.shared.f32 	%f109, [%r93];
	sub.f32 	%f110, %f1, %f109;
	add.s32 	%r94, %r1, %r91;
	ld.shared.f32 	%f111, [%r94];
	sub.f32 	%f112, %f2, %f111;
	mul.f32 	%f113, %f112, %f112;
	fma.rn.f32 	%f114, %f110, %f110, %f113;
	setp.lt.f32 	%p27, %f114, %f116;
	selp.b32 	%r109, %r104, %r109, %p27;
$L__BB1_17:
	mul.wide.s32 	%rd19, %r96, 4;
	add.s64 	%rd20, %rd1, %rd19;
	st.global.u32 	[%rd20], %r109;
	add.s32 	%r96, %r96, %r7;
	setp.lt.s32 	%p28, %r96, %r39;
	@%p28 bra 	$L__BB1_6;
	bra.uni 	$L__BB1_19;
$L__BB1_18:
	mul.wide.s32 	%rd14, %r96, 4;
	add.s64 	%rd15, %rd1, %rd14;
	mov.b32 	%r50, -1;
	st.global.u32 	[%rd15], %r50;
	add.s32 	%r96, %r96, %r7;
	setp.lt.s32 	%p5, %r96, %r39;
	@%p5 bra 	$L__BB1_18;
$L__BB1_19:
	ret;

}
	// .globl	_Z23reduce_centroids_kernelPKfS0_PKiPfS3_Piii
.visible .entry _Z23reduce_centroids_kernelPKfS0_PKiPfS3_Piii(
	.param .u64 .ptr .align 1 _Z23reduce_centroids_kernelPKfS0_PKiPfS3_Piii_param_0,
	.param .u64 .ptr .align 1 _Z23reduce_centroids_kernelPKfS0_PKiPfS3_Piii_param_1,
	.param .u64 .ptr .align 1 _Z23reduce_centroids_kernelPKfS0_PKiPfS3_Piii_param_2,
	.param .u64 .ptr .align 1 _Z23reduce_centroids_kernelPKfS0_PKiPfS3_Piii_param_3,
	.param .u64 .ptr .align 1 _Z23reduce_centroids_kernelPKfS0_PKiPfS3_Piii_param_4,
	.param .u64 .ptr .align 1 _Z23reduce_centroids_kernelPKfS0_PKiPfS3_Piii_param_5,
	.param .u32 _Z23reduce_centroids_kernelPKfS0_PKiPfS3_Piii_param_6,
	.param .u32 _Z23reduce_centroids_kernelPKfS0_PKiPfS3_Piii_param_7
)
{
	.reg .pred 	%p<10>;
	.reg .b32 	%r<40>;
	.reg .b32 	%f<9>;
	.reg .b64 	%rd<22>;

	ld.param.u64 	%rd7, [_Z23reduce_centroids_kernelPKfS0_PKiPfS3_Piii_param_0];
	ld.param.u64 	%rd8, [_Z23reduce_centroids_kernelPKfS0_PKiPfS3_Piii_param_1];
	ld.param.u64 	%rd9, [_Z23reduce_centroids_kernelPKfS0_PKiPfS3_Piii_param_2];
	ld.param.u64 	%rd10, [_Z23reduce_centroids_kernelPKfS0_PKiPfS3_Piii_param_3];
	ld.param.u64 	%rd11, [_Z23reduce_centroids_kernelPKfS0_PKiPfS3_Piii_param_4];
	ld.param.u64 	%rd12, [_Z23reduce_centroids_kernelPKfS0_PKiPfS3_Piii_param_5];
	ld.param.u32 	%r14, [_Z23reduce_centroids_kernelPKfS0_PKiPfS3_Piii_param_6];
	ld.param.u32 	%r15, [_Z23reduce_centroids_kernelPKfS0_PKiPfS3_Piii_param_7];
	shl.b32 	%r1, %r15, 2;
	mov.u32 	%r39, %tid.x;
	setp.ge.s32 	%p1, %r39, %r15;
	@%p1 bra 	$L__BB2_3;
	mov.u32 	%r3, %ntid.x;
	mov.u32 	%r17, smem;
	mov.u32 	%r37, %r39;
$L__BB2_2:
	shl.b32 	%r16, %r37, 2;
	add.s32 	%r18, %r17, %r16;
	mov.b32 	%r19, 0;
	st.shared.u32 	[%r18], %r19;
	add.s32 	%r20, %r18, %r1;
	st.shared.u32 	[%r20], %r19;
	add.s32 	%r21, %r20, %r1;
	st.shared.u32 	[%r21], %r19;
	add.s32 	%r37, %r37, %r3;
	setp.lt.s32 	%p2, %r37, %r15;
	@%p2 bra 	$L__BB2_2;
$L__BB2_3:
	bar.sync 	0;
	mov.u32 	%r22, %ctaid.x;
	mov.u32 	%r6, %ntid.x;
	mad.lo.s32 	%r38, %r22, %r6, %r39;
	setp.ge.s32 	%p3, %r38, %r14;
	@%p3 bra 	$L__BB2_8;
	cvta.to.global.u64 	%rd1, %rd9;
	cvta.to.global.u64 	%rd2, %rd7;
	cvta.to.global.u64 	%rd3, %rd8;
	mov.u32 	%r23, %nctaid.x;
	mul.lo.s32 	%r8, %r6, %r23;
$L__BB2_5:
	mul.wide.s32 	%rd13, %r38, 4;
	add.s64 	%rd14, %rd1, %rd13;
	ld.global.nc.u32 	%r10, [%rd14];
	setp.lt.s32 	%p4, %r10, 0;
	setp.ge.s32 	%p5, %r10, %r15;
	or.pred  	%p6, %p4, %p5;
	@%p6 bra 	$L__BB2_7;
	add.s64 	%rd16, %rd2, %rd13;
	ld.global.nc.f32 	%f1, [%rd16];
	add.s64 	%rd17, %rd3, %rd13;
	ld.global.nc.f32 	%f2, [%rd17];
	shl.b32 	%r24, %r10, 2;
	mov.u32 	%r25, smem;
	add.s32 	%r26, %r25, %r24;
	atom.shared.add.f32 	%f3, [%r26], %f1;
	add.s32 	%r27, %r26, %r1;
	atom.shared.add.f32 	%f4, [%r27], %f2;
	add.s32 	%r28, %r27, %r1;
	atom.shared.add.u32 	%r29, [%r28], 1;
$L__BB2_7:
	add.s32 	%r38, %r38, %r8;
	setp.lt.s32 	%p7, %r38, %r14;
	@%p7 bra 	$L__BB2_5;
$L__BB2_8:
	setp.ge.s32 	%p8, %r39, %r15;
	bar.sync 	0;
	@%p8 bra 	$L__BB2_11;
	cvta.to.global.u64 	%rd4, %rd10;
	cvta.to.global.u64 	%rd5, %rd11;
	cvta.to.global.u64 	%rd6, %rd12;
	mov.u32 	%r31, smem;
$L__BB2_10:
	mul.wide.s32 	%rd18, %r39, 4;
	add.s64 	%rd19, %rd4, %rd18;
	shl.b32 	%r30, %r39, 2;
	add.s32 	%r32, %r31, %r30;
	ld.shared.f32 	%f5, [%r32];
	atom.global.add.f32 	%f6, [%rd19], %f5;
	add.s64 	%rd20, %rd5, %rd18;
	add.s32 	%r33, %r32, %r1;
	ld.shared.f32 	%f7, [%r33];
	atom.global.add.f32 	%f8, [%rd20], %f7;
	add.s64 	%rd21, %rd6, %rd18;
	add.s32 	%r34, %r33, %r1;
	ld.shared.u32 	%r35, [%r34];
	atom.global.add.u32 	%r36, [%rd21], %r35;
	add.s32 	%r39, %r39, %r6;
	setp.lt.s32 	%p9, %r39, %r15;
	@%p9 bra 	$L__BB2_10;
$L__BB2_11:
	ret;

}
	// .globl	_Z23update_centroids_kernelPfS_PKfS1_PKiS_i
.visible .entry _Z23update_centroids_kernelPfS_PKfS1_PKiS_i(
	.param .u64 .ptr .align 1 _Z23update_centroids_kernelPfS_PKfS1_PKiS_i_param_0,
	.param .u64 .ptr .align 1 _Z23update_centroids_kernelPfS_PKfS1_PKiS_i_param_1,
	.param .u64 .ptr .align 1 _Z23update_centroids_kernelPfS_PKfS1_PKiS_i_param_2,
	.param .u64 .ptr .align 1 _Z23update_centroids_kernelPfS_PKfS1_PKiS_i_param_3,
	.param .u64 .ptr .align 1 _Z23update_centroids_kernelPfS_PKfS1_PKiS_i_param_4,
	.param .u64 .ptr .align 1 _Z23update_centroids_kernelPfS_PKfS1_PKiS_i_param_5,
	.param .u32 _Z23update_centroids_kernelPfS_PKfS1_PKiS_i_param_6
)
{
	.reg .pred 	%p<3>;
	.reg .b32 	%r<4>;
	.reg .b32 	%f<13>;
	.reg .b64 	%rd<20>;

	ld.param.u64 	%rd1, [_Z23update_centroids_kernelPfS_PKfS1_PKiS_i_param_0];
	ld.param.u64 	%rd2, [_Z23update_centroids_kernelPfS_PKfS1_PKiS_i_param_1];
	ld.param.u64 	%rd3, [_Z23update_centroids_kernelPfS_PKfS1_PKiS_i_param_2];
	ld.param.u64 	%rd4, [_Z23update_centroids_kernelPfS_PKfS1_PKiS_i_param_3];
	ld.param.u64 	%rd5, [_Z23update_centroids_kernelPfS_PKfS1_PKiS_i_param_4];
	ld.param.u64 	%rd6, [_Z23update_centroids_kernelPfS_PKfS1_PKiS_i_param_5];
	ld.param.u32 	%r3, [_Z23update_centroids_kernelPfS_PKfS1_PKiS_i_param_6];
	mov.u32 	%r1, %tid.x;
	setp.ge.s32 	%p1, %r1, %r3;
	@%p1 bra 	$L__BB3_3;
	cvta.to.global.u64 	%rd7, %rd5;
	mul.wide.u32 	%rd8, %r1, 4;
	add.s64 	%rd9, %rd7, %rd8;
	ld.global.u32 	%r2, [%rd9];
	setp.lt.s32 	%p2, %r2, 1;
	@%p2 bra 	$L__BB3_3;
	cvta.to.global.u64 	%rd10, %rd1;
	add.s64 	%rd12, %rd10, %rd8;
	ld.global.f32 	%f1, [%rd12];
	cvta.to.global.u64 	%rd13, %rd2;
	add.s64 	%rd14, %rd13, %rd8;
	ld.global.f32 	%f2, [%rd14];
	cvta.to.global.u64 	%rd15, %rd3;
	add.s64 	%rd16, %rd15, %rd8;
	ld.global.f32 	%f3, [%rd16];
	cvt.rn.f32.u32 	%f4, %r2;
	div.rn.f32 	%f5, %f3, %f4;
	cvta.to.global.u64 	%rd17, %rd4;
	add.s64 	%rd18, %rd17, %rd8;
	ld.global.f32 	%f6, [%rd18];
	div.rn.f32 	%f7, %f6, %f4;
	sub.f32 	%f8, %f5, %f1;
	sub.f32 	%f9, %f7, %f2;
	st.global.f32 	[%rd12], %f5;
	st.global.f32 	[%rd14], %f7;
	mul.f32 	%f10, %f9, %f9;
	fma.rn.f32 	%f11, %f8, %f8, %f10;
	cvta.to.global.u64 	%rd19, %rd6;
	atom.global.add.f32 	%f12, [%rd19], %f11;
$L__BB3_3:
	ret;

}


// ===== COMPILED SASS (sm_100) =====

	.target	sm_100

	.elftype	@"ET_EXEC"


//--------------------- .note.nv.tkinfo           --------------------------
	.section	.note.nv.tkinfo,"",@"SHT_NOTE"
	.sectionflags	@"SHF_NOTE_NV_TKINFO"
	.tkinfo
        /*0018*/ 	.word	0x00000002
        /*0030*/ 	.string	""
        /*0030*/ 	.string	"ptxas"
        /*0030*/ 	.string	"Cuda compilation tools, release 13.0, V13.0.88"
        /*0030*/ 	.string	"Build cuda_13.0.r13.0/compiler.36424714_0"
        /*0030*/ 	.string	"-arch sm_100 -m 64 "



//--------------------- .note.nv.cuinfo           --------------------------
	.section	.note.nv.cuinfo,"",@"SHT_NOTE"
	.sectionflags	@"SHF_NOTE_NV_CUINFO"
        /*0018*/ 	.short	0x0002
        /*001a*/ 	.short	0x0064
        /*001c*/ 	.short	0x0082
	.zero		2


//--------------------- .nv.info                  --------------------------
	.section	.nv.info,"",@"SHT_CUDA_INFO"
	.align	4


	//----- nvinfo : EIATTR_REGCOUNT
	.align		4
        /*0000*/ 	.byte	0x04, 0x2f
        /*0002*/ 	.short	(.L_1 - .L_0)
	.align		4
.L_0:
        /*0004*/ 	.word	index@(_Z17reset_sums_kernelPfS_Pii)
        /*0008*/ 	.word	0x0000000c


	//----- nvinfo : EIATTR_FRAME_SIZE
	.align		4
.L_1:
        /*000c*/ 	.byte	0x04, 0x11
        /*000e*/ 	.short	(.L_3 - .L_2)
	.align		4
.L_2:
        /*0010*/ 	.word	index@(_Z17reset_sums_kernelPfS_Pii)
        /*0014*/ 	.word	0x00000000


	//----- nvinfo : EIATTR_REGCOUNT
	.align		4
.L_3:
        /*0018*/ 	.byte	0x04, 0x2f
        /*001a*/ 	.short	(.L_5 - .L_4)
	.align		4
.L_4:
        /*001c*/ 	.word	index@(_Z22assign_clusters_kernelPKfS0_S0_S0_Piii)
        /*0020*/ 	.word	0x00000020


	//----- nvinfo : EIATTR_FRAME_SIZE
	.align		4
.L_5:
        /*0024*/ 	.byte	0x04, 0x11
        /*0026*/ 	.short	(.L_7 - .L_6)
	.align		4
.L_6:
        /*0028*/ 	.word	index@(_Z22assign_clusters_kernelPKfS0_S0_S0_Piii)
        /*002c*/ 	.word	0x00000000


	//----- nvinfo : EIATTR_REGCOUNT
	.align		4
.L_7:
        /*0030*/ 	.byte	0x04, 0x2f
        /*0032*/ 	.short	(.L_9 - .L_8)
	.align		4
.L_8:
        /*0034*/ 	.word	index@(_Z23reduce_centroids_kernelPKfS0_PKiPfS3_Piii)
        /*0038*/ 	.word	0x0000001a


	//----- nvinfo : EIATTR_FRAME_SIZE
	.align		4
.L_9:
        /*003c*/ 	.byte	0x04, 0x11
        /*003e*/ 	.short	(.L_11 - .L_10)
	.align		4
.L_10:
        /*0040*/ 	.word	index@(_Z23reduce_centroids_kernelPKfS0_PKiPfS3_Piii)
        /*0044*/ 	.word	0x00000000


	//----- nvinfo : EIATTR_REGCOUNT
	.align		4
.L_11:
        /*0048*/ 	.byte	0x04, 0x2f
        /*004a*/ 	.short	(.L_13 - .L_12)
	.align		4
.L_12:
        /*004c*/ 	.word	index@(_Z23update_centroids_kernelPfS_PKfS1_PKiS_i)
        /*0050*/ 	.word	0x00000016


	//----- nvinfo : EIATTR_FRAME_SIZE
	.align		4
.L_13:
        /*0054*/ 	.byte	0x04, 0x11
        /*0056*/ 	.short	(.L_15 - .L_14)
	.align		4
.L_14:
        /*0058*/ 	.word	index@($__internal_0_$__cuda_sm3x_div_rn_noftz_f32_slowpath)
        /*005c*/ 	.word	0x00000000


	//----- nvinfo : EIATTR_FRAME_SIZE
	.align		4
.L_15:
        /*0060*/ 	.byte	0x04, 0x11
        /*0062*/ 	.short	(.L_17 - .L_16)
	.align		4
.L_16:
        /*0064*/ 	.word	index@(_Z23update_centroids_kernelPfS_PKfS1_PKiS_i)
        /*0068*/ 	.word	0x00000000


	//----- nvinfo : EIATTR_MIN_STACK_SIZE
	.align		4
.L_17:
        /*006c*/ 	.byte	0x04, 0x12
        /*006e*/ 	.short	(.L_19 - .L_18)
	.align		4
.L_18:
        /*0070*/ 	.word	index@(_Z23update_centroids_kernelPfS_PKfS1_PKiS_i)
        /*0074*/ 	.word	0x00000000


	//----- nvinfo : EIATTR_MIN_STACK_SIZE
	.align		4
.L_19:
        /*0078*/ 	.byte	0x04, 0x12
        /*007a*/ 	.short	(.L_21 - .L_20)
	.align		4
.L_20:
        /*007c*/ 	.word	index@(_Z23reduce_centroids_kernelPKfS0_PKiPfS3_Piii)
        /*0080*/ 	.word	0x00000000


	//----- nvinfo : EIATTR_MIN_STACK_SIZE
	.align		4
.L_21:
        /*0084*/ 	.byte	0x04, 0x12
        /*0086*/ 	.short	(.L_23 - .L_22)
	.align		4
.L_22:
        /*0088*/ 	.word	index@(_Z22assign_clusters_kernelPKfS0_S0_S0_Piii)
        /*008c*/ 	.word	0x00000000


	//----- nvinfo : EIATTR_MIN_STACK_SIZE
	.align		4
.L_23:
        /*0090*/ 	.byte	0x04, 0x12
        /*0092*/ 	.short	(.L_25 - .L_24)
	.align		4
.L_24:
        /*0094*/ 	.word	index@(_Z17reset_sums_kernelPfS_Pii)
        /*0098*/ 	.word	0x00000000
.L_25:


//--------------------- .nv.compat                --------------------------
	.section	.nv.compat,"",@"SHT_CUDA_COMPAT_INFO"
	.align	4
        /*0000*/ 	.byte	0x02, 0x09, 0x00, 0x00, 0x02, 0x02, 0x01, 0x00, 0x02, 0x05, 0x05, 0x00, 0x03, 0x07, 0x01, 0x01
        /*0010*/ 	.byte	0x02, 0x03, 0x00, 0x00, 0x02, 0x06, 0x01, 0x00, 0x04, 0x0b, 0x08, 0x00, 0x01, 0x00, 0x00, 0x00
        /*0020*/ 	.byte	0x00, 0x00, 0x00, 0x00


//--------------------- .nv.info._Z23update_centroids_kernelPfS_PKfS1_PKiS_i --------------------------
	.section	.nv.info._Z23update_centroids_kernelPfS_PKfS1_PKiS_i,"",@"SHT_CUDA_INFO"
	.sectionflags	@""
	.align	4


	//----- nvinfo : EIATTR_CUDA_API_VERSION
	.align		4
        /*0000*/ 	.byte	0x04, 0x37
        /*0002*/ 	.short	(.L_27 - .L_26)
.L_26:
        /*0004*/ 	.word	0x00000082


	//----- nvinfo : EIATTR_KPARAM_INFO
	.align		4
.L_27:
        /*0008*/ 	.byte	0x04, 0x17
        /*000a*/ 	.short	(.L_29 - .L_28)
.L_28:
        /*000c*/ 	.word	0x00000000
        /*0010*/ 	.short	0x0006
        /*0012*/ 	.short	0x0030
        /*0014*/ 	.byte	0x00, 0xf0, 0x11, 0x00


	//----- nvinfo : EIATTR_KPARAM_INFO
	.align		4
.L_29:
        /*0018*/ 	.byte	0x04, 0x17
        /*001a*/ 	.short	(.L_31 - .L_30)
.L_30:
        /*001c*/ 	.word	0x00000000
        /*0020*/ 	.short	0x0005
        /*0022*/ 	.short	0x0028
        /*0024*/ 	.byte	0x00, 0xf5, 0x21, 0x00


	//----- nvinfo : EIATTR_KPARAM_INFO
	.align		4
.L_31:
        /*0028*/ 	.byte	0x04, 0x17
        /*002a*/ 	.short	(.L_33 - .L_32)
.L_32:
        /*002c*/ 	.word	0x00000000
        /*0030*/ 	.short	0x0004
        /*0032*/ 	.short	0x0020
        /*0034*/ 	.byte	0x00, 0xf5, 0x21, 0x00


	//----- nvinfo : EIATTR_KPARAM_INFO
	.align		4
.L_33:
        /*0038*/ 	.byte	0x04, 0x17
        /*003a*/ 	.short	(.L_35 - .L_34)
.L_34:
        /*003c*/ 	.word	0x00000000
        /*0040*/ 	.short	0x0003
        /*0042*/ 	.short	0x0018
        /*0044*/ 	.byte	0x00, 0xf5, 0x21, 0x00


	//----- nvinfo : EIATTR_KPARAM_INFO
	.align		4
.L_35:
        /*0048*/ 	.byte	0x04, 0x17
        /*004a*/ 	.short	(.L_37 - .L_36)
.L_36:
        /*004c*/ 	.word	0x00000000
        /*0050*/ 	.short	0x0002
        /*0052*/ 	.short	0x0010
        /*0054*/ 	.byte	0x00, 0xf5, 0x21, 0x00


	//----- nvinfo : EIATTR_KPARAM_INFO
	.align		4
.L_37:
        /*0058*/ 	.byte	0x04, 0x17
        /*005a*/ 	.short	(.L_39 - .L_38)
.L_38:
        /*005c*/ 	.word	0x00000000
        /*0060*/ 	.short	0x0001
        /*0062*/ 	.short	0x0008
        /*0064*/ 	.byte	0x00, 0xf5, 0x21, 0x00


	//----- nvinfo : EIATTR_KPARAM_INFO
	.align		4
.L_39:
        /*0068*/ 	.byte	0x04, 0x17
        /*006a*/ 	.short	(.L_41 - .L_40)
.L_40:
        /*006c*/ 	.word	0x00000000
        /*0070*/ 	.short	0x0000
        /*0072*/ 	.short	0x0000
        /*0074*/ 	.byte	0x00, 0xf5, 0x21, 0x00


	//----- nvinfo : EIATTR_SPARSE_MMA_MASK
	.align		4
.L_41:
        /*0078*/ 	.byte	0x03, 0x50
        /*007a*/ 	.short	0x0000


	//----- nvinfo : EIATTR_MAXREG_COUNT
	.align		4
        /*007c*/ 	.byte	0x03, 0x1b
        /*007e*/ 	.short	0x00ff


	//----- nvinfo : EIATTR_MERCURY_ISA_VERSION
	.align		4
        /*0080*/ 	.byte	0x03, 0x5f
        /*0082*/ 	.short	0x0101


	//----- nvinfo : EIATTR_VRC_CTA_INIT_COUNT
	.align		4
        /*0084*/ 	.byte	0x02, 0x4a
	.zero		1
	.zero		1


	//----- nvinfo : EIATTR_EXIT_INSTR_OFFSETS
	.align		4
        /*0088*/ 	.byte	0x04, 0x1c
        /*008a*/ 	.short	(.L_43 - .L_42)


	//   ....[0]....
.L_42:
        /*008c*/ 	.word	0x00000040


	//   ....[1]....
        /*0090*/ 	.word	0x000000a0


	//   ....[2]....
        /*0094*/ 	.word	0x000003a0


	//----- nvinfo : EIATTR_CRS_STACK_SIZE
	.align		4
.L_43:
        /*0098*/ 	.byte	0x04, 0x1e
        /*009a*/ 	.short	(.L_45 - .L_44)
.L_44:
        /*009c*/ 	.word	0x00000000


	//----- nvinfo : EIATTR_CBANK_PARAM_SIZE
	.align		4
.L_45:
        /*00a0*/ 	.byte	0x03, 0x19
        /*00a2*/ 	.short	0x0034


	//----- nvinfo : EIATTR_PARAM_CBANK
	.align		4
        /*00a4*/ 	.byte	0x04, 0x0a
        /*00a6*/ 	.short	(.L_47 - .L_46)
	.align		4
.L_46:
        /*00a8*/ 	.word	index@(.nv.constant0._Z23update_centroids_kernelPfS_PKfS1_PKiS_i)
        /*00ac*/ 	.short	0x0380
        /*00ae*/ 	.short	0x0034


	//----- nvinfo : EIATTR_SW_WAR
	.align		4
.L_47:
        /*00b0*/ 	.byte	0x04, 0x36
        /*00b2*/ 	.short	(.L_49 - .L_48)
.L_48:
        /*00b4*/ 	.word	0x00000008
.L_49:


//--------------------- .nv.info._Z23reduce_centroids_kernelPKfS0_PKiPfS3_Piii --------------------------
	.section	.nv.info._Z23reduce_centroids_kernelPKfS0_PKiPfS3_Piii,"",@"SHT_CUDA_INFO"
	.sectionflags	@""
	.align	4


	//----- nvinfo : EIATTR_CUDA_API_VERSION
	.align		4
        /*0000*/ 	.byte	0x04, 0x37
        /*0002*/ 	.short	(.L_51 - .L_50)
.L_50:
        /*0004*/ 	.word	0x00000082


	//----- nvinfo : EIATTR_KPARAM_INFO
	.align		4
.L_51:
        /*0008*/ 	.byte	0x04, 0x17
        /*000a*/ 	.short	(.L_53 - .L_52)
.L_52:
        /*000c*/ 	.word	0x00000000
        /*0010*/ 	.short	0x0007
        /*0012*/ 	.short	0x0034
        /*0014*/ 	.byte	0x00, 0xf0, 0x11, 0x00


	//----- nvinfo : EIATTR_KPARAM_INFO
	.align		4
.L_53:
        /*0018*/ 	.byte	0x04, 0x17
        /*001a*/ 	.short	(.L_55 - .L_54)
.L_54:
        /*001c*/ 	.word	0x00000000
        /*0020*/ 	.short	0x0006
        /*0022*/ 	.short	0x0030
        /*0024*/ 	.byte	0x00, 0xf0, 0x11, 0x00


	//----- nvinfo : EIATTR_KPARAM_INFO
	.align		4
.L_55:
        /*0028*/ 	.byte	0x04, 0x17
        /*002a*/ 	.short	(.L_57 - .L_56)
.L_56:
        /*002c*/ 	.word	0x00000000
        /*0030*/ 	.short	0x0005
        /*0032*/ 	.short	0x0028
        /*0034*/ 	.byte	0x00, 0xf5, 0x21, 0x00


	//----- nvinfo : EIATTR_KPARAM_INFO
	.align		4
.L_57:
        /*0038*/ 	.byte	0x04, 0x17
        /*003a*/ 	.short	(.L_59 - .L_58)
.L_58:
        /*003c*/ 	.word	0x00000000
        /*0040*/ 	.short	0x0004
        /*0042*/ 	.short	0x0020
        /*0044*/ 	.byte	0x00, 0xf5, 0x21, 0x00


	//----- nvinfo : EIATTR_KPARAM_INFO
	.align		4
.L_59:
        /*0048*/ 	.byte	0x04, 0x17
        /*004a*/ 	.short	(.L_61 - .L_60)
.L_60:
        /*004c*/ 	.word	0x00000000
        /*0050*/ 	.short	0x0003
        /*0052*/ 	.short	0x0018
        /*0054*/ 	.byte	0x00, 0xf5, 0x21, 0x00


	//----- nvinfo : EIATTR_KPARAM_INFO
	.align		4
.L_61:
        /*0058*/ 	.byte	0x04, 0x17
        /*005a*/ 	.short	(.L_63 - .L_62)
.L_62:
        /*005c*/ 	.word	0x00000000
        /*0060*/ 	.short	0x0002
        /*0062*/ 	.short	0x0010
        /*0064*/ 	.byte	0x00, 0xf5, 0x21, 0x00


	//----- nvinfo : EIATTR_KPARAM_INFO
	.align		4
.L_63:
        /*0068*/ 	.byte	0x04, 0x17
        /*006a*/ 	.short	(.L_65 - .L_64)
.L_64:
        /*006c*/ 	.word	0x00000000
        /*0070*/ 	.short	0x0001
        /*0072*/ 	.short	0x0008
        /*0074*/ 	.byte	0x00, 0xf5, 0x21, 0x00


	//----- nvinfo : EIATTR_KPARAM_INFO
	.align		4
.L_65:
        /*0078*/ 	.byte	0x04, 0x17
        /*007a*/ 	.short	(.L_67 - .L_66)
.L_66:
        /*007c*/ 	.word	0x00000000
        /*0080*/ 	.short	0x0000
        /*0082*/ 	.short	0x0000
        /*0084*/ 	.byte	0x00, 0xf5, 0x21, 0x00


	//----- nvinfo : EIATTR_SPARSE_MMA_MASK
	.align		4
.L_67:
        /*0088*/ 	.byte	0x03, 0x50
        /*008a*/ 	.short	0x0000


	//----- nvinfo : EIATTR_MAXREG_COUNT
	.align		4
        /*008c*/ 	.byte	0x03, 0x1b
        /*008e*/ 	.short	0x00ff


	//----- nvinfo : EIATTR_NUM_BARRIERS
	.align		4
        /*0090*/ 	.byte	0x02, 0x4c
        /*0092*/ 	.byte	0x01
	.zero		1


	//----- nvinfo : EIATTR_MERCURY_ISA_VERSION
	.align		4
        /*0094*/ 	.byte	0x03, 0x5f
        /*0096*/ 	.short	0x0101


	//----- nvinfo : EIATTR_VRC_CTA_INIT_COUNT
	.align		4
        /*0098*/ 	.byte	0x02, 0x4a
	.zero		1
	.zero		1


	//----- nvinfo : EIATTR_EXIT_INSTR_OFFSETS
	.align		4
        /*009c*/ 	.byte	0x04, 0x1c
        /*009e*/ 	.short	(.L_69 - .L_68)


	//   ....[0]....
.L_68:
        /*00a0*/ 	.word	0x000004b0


	//   ....[1]....
        /*00a4*/ 	.word	0x00000610


	//----- nvinfo : EIATTR_CRS_STACK_SIZE
	.align		4
.L_69:
        /*00a8*/ 	.byte	0x04, 0x1e
        /*00aa*/ 	.short	(.L_71 - .L_70)
.L_70:
        /*00ac*/ 	.word	0x00000000


	//----- nvinfo : EIATTR_CBANK_PARAM_SIZE
	.align		4
.L_71:
        /*00b0*/ 	.byte	0x03, 0x19
        /*00b2*/ 	.short	0x0038


	//----- nvinfo : EIATTR_PARAM_CBANK
	.align		4
        /*00b4*/ 	.byte	0x04, 0x0a
        /*00b6*/ 	.short	(.L_73 - .L_72)
	.align		4
.L_72:
        /*00b8*/ 	.word	index@(.nv.constant0._Z23reduce_centroids_kernelPKfS0_PKiPfS3_Piii)
        /*00bc*/ 	.short	0x0380
        /*00be*/ 	.short	0x0038


	//----- nvinfo : EIATTR_SW_WAR
	.align		4
.L_73:
        /*00c0*/ 	.byte	0x04, 0x36
        /*00c2*/ 	.short	(.L_75 - .L_74)
.L_74:
        /*00c4*/ 	.word	0x00000008
.L_75:


//--------------------- .nv.info._Z22assign_clusters_kernelPKfS0_S0_S0_Piii --------------------------
	.section	.nv.info._Z22assign_clusters_kernelPKfS0_S0_S0_Piii,"",@"SHT_CUDA_INFO"
	.sectionflags	@""
	.align	4


	//----- nvinfo : EIATTR_CUDA_API_VERSION
	.align		4
        /*0000*/ 	.byte	0x04, 0x37
        /*0002*/ 	.short	(.L_77 - .L_76)
.L_76:
        /*0004*/ 	.word	0x00000082


	//----- nvinfo : EIATTR_KPARAM_INFO
	.align		4
.L_77:
        /*0008*/ 	.byte	0x04, 0x17
        /*000a*/ 	.short	(.L_79 - .L_78)
.L_78:
        /*000c*/ 	.word	0x00000000
        /*0010*/ 	.short	0x0006
        /*0012*/ 	.short	0x002c
        /*0014*/ 	.byte	0x00, 0xf0, 0x11, 0x00


	//----- nvinfo : EIATTR_KPARAM_INFO
	.align		4
.L_79:
        /*0018*/ 	.byte	0x04, 0x17
        /*001a*/ 	.short	(.L_81 - .L_80)
.L_80:
        /*001c*/ 	.word	0x00000000
        /*0020*/ 	.short	0x0005
        /*0022*/ 	.short	0x0028
        /*0024*/ 	.byte	0x00, 0xf0, 0x11, 0x00


	//----- nvinfo : EIATTR_KPARAM_INFO
	.align		4
.L_81:
        /*0028*/ 	.byte	0x04, 0x17
        /*002a*/ 	.short	(.L_83 - .L_82)
.L_82:
        /*002c*/ 	.word	0x00000000
        /*0030*/ 	.short	0x0004
        /*0032*/ 	.short	0x0020
        /*0034*/ 	.byte	0x00, 0xf5, 0x21, 0x00


	//----- nvinfo : EIATTR_KPARAM_INFO
	.align		4
.L_83:
        /*0038*/ 	.byte	0x04, 0x17
        /*003a*/ 	.short	(.L_85 - .L_84)
.L_84:
        /*003c*/ 	.word	0x00000000
        /*0040*/ 	.short	0x0003
        /*0042*/ 	.short	0x0018
        /*0044*/ 	.byte	0x00, 0xf5, 0x21, 0x00


	//----- nvinfo : EIATTR_KPARAM_INFO
	.align		4
.L_85:
        /*0048*/ 	.byte	0x04, 0x17
        /*004a*/ 	.short	(.L_87 - .L_86)
.L_86:
        /*004c*/ 	.word	0x00000000
        /*0050*/ 	.short	0x0002
        /*0052*/ 	.short	0x0010
        /*0054*/ 	.byte	0x00, 0xf5, 0x21, 0x00


	//----- nvinfo : EIATTR_KPARAM_INFO
	.align		4
.L_87:
        /*0058*/ 	.byte	0x04, 0x17
        /*005a*/ 	.short	(.L_89 - .L_88)
.L_88:
        /*005c*/ 	.word	0x00000000
        /*0060*/ 	.short	0x0001
        /*0062*/ 	.short	0x0008
        /*0064*/ 	.byte	0x00, 0xf5, 0x21, 0x00


	//----- nvinfo : EIATTR_KPARAM_INFO
	.align		4
.L_89:
        /*0068*/ 	.byte	0x04, 0x17
        /*006a*/ 	.short	(.L_91 - .L_90)
.L_90:
        /*006c*/ 	.word	0x00000000
        /*0070*/ 	.short	0x0000
        /*0072*/ 	.short	0x0000
        /*0074*/ 	.byte	0x00, 0xf5, 0x21, 0x00


	//----- nvinfo : EIATTR_SPARSE_MMA_MASK
	.align		4
.L_91:
        /*0078*/ 	.byte	0x03, 0x50
        /*007a*/ 	.short	0x0000


	//----- nvinfo : EIATTR_MAXREG_COUNT
	.align		4
        /*007c*/ 	.byte	0x03, 0x1b
        /*007e*/ 	.short	0x00ff


	//----- nvinfo : EIATTR_NUM_BARRIERS
	.align		4
        /*0080*/ 	.byte	0x02, 0x4c
        /*0082*/ 	.byte	0x01
	.zero		1


	//----- nvinfo : EIATTR_MERCURY_ISA_VERSION
	.align		4
        /*0084*/ 	.byte	0x03, 0x5f
        /*0086*/ 	.short	0x0101


	//----- nvinfo : EIATTR_VRC_CTA_INIT_COUNT
	.align		4
        /*0088*/ 	.byte	0x02, 0x4a
	.zero		1
	.zero		1


	//----- nvinfo : EIATTR_EXIT_INSTR_OFFSETS
	.align		4
        /*008c*/ 	.byte	0x04, 0x1c
        /*008e*/ 	.short	(.L_93 - .L_92)


	//   ....[0]....
.L_92:
        /*0090*/ 	.word	0x00000230


	//   ....[1]....
        /*0094*/ 	.word	0x000002d0


	//   ....[2]....
        /*0098*/ 	.word	0x00000df0


	//----- nvinfo : EIATTR_CRS_STACK_SIZE
	.align		4
.L_93:
        /*009c*/ 	.byte	0x04, 0x1e
        /*009e*/ 	.short	(.L_95 - .L_94)
.L_94:
        /*00a0*/ 	.word	0x00000000


	//----- nvinfo : EIATTR_CBANK_PARAM_SIZE
	.align		4
.L_95:
        /*00a4*/ 	.byte	0x03, 0x19
        /*00a6*/ 	.short	0x0030


	//----- nvinfo : EIATTR_PARAM_CBANK
	.align		4
        /*00a8*/ 	.byte	0x04, 0x0a
        /*00aa*/ 	.short	(.L_97 - .L_96)
	.align		4
.L_96:
        /*00ac*/ 	.word	index@(.nv.constant0._Z22assign_clusters_kernelPKfS0_S0_S0_Piii)
        /*00b0*/ 	.short	0x0380
        /*00b2*/ 	.short	0x0030


	//----- nvinfo : EIATTR_SW_WAR
	.align		4
.L_97:
        /*00b4*/ 	.byte	0x04, 0x36
        /*00b6*/ 	.short	(.L_99 - .L_98)
.L_98:
        /*00b8*/ 	.word	0x00000008
.L_99:


//--------------------- .nv.info._Z17reset_sums_kernelPfS_Pii --------------------------
	.section	.nv.info._Z17reset_sums_kernelPfS_Pii,"",@"SHT_CUDA_INFO"
	.sectionflags	@""
	.align	4


	//----- nvinfo : EIATTR_CUDA_API_VERSION
	.align		4
        /*0000*/ 	.byte	0x04, 0x37
        /*0002*/ 	.short	(.L_101 - .L_100)
.L_100:
        /*0004*/ 	.word	0x00000082


	//----- nvinfo : EIATTR_KPARAM_INFO
	.align		4
.L_101:
        /*0008*/ 	.byte	0x04, 0x17
        /*000a*/ 	.short	(.L_103 - .L_102)
.L_102:
        /*000c*/ 	.word	0x00000000
        /*0010*/ 	.short	0x0003
        /*0012*/ 	.short	0x0018
        /*0014*/ 	.byte	0x00, 0xf0, 0x11, 0x00


	//----- nvinfo : EIATTR_KPARAM_INFO
	.align		4
.L_103:
        /*0018*/ 	.byte	0x04, 0x17
        /*001a*/ 	.short	(.L_105 - .L_104)
.L_104:
        /*001c*/ 	.word	0x00000000
        /*0020*/ 	.short	0x0002
        /*0022*/ 	.short	0x0010
        /*0024*/ 	.byte	0x00, 0xf5, 0x21, 0x00


	//----- nvinfo : EIATTR_KPARAM_INFO
	.align		4
.L_105:
        /*0028*/ 	.byte	0x04, 0x17
        /*002a*/ 	.short	(.L_107 - .L_106)
.L_106:
        /*002c*/ 	.word	0x00000000
        /*0030*/ 	.short	0x0001
        /*0032*/ 	.short	0x0008
        /*0034*/ 	.byte	0x00, 0xf5, 0x21, 0x00


	//----- nvinfo : EIATTR_KPARAM_INFO
	.align		4
.L_107:
        /*0038*/ 	.byte	0x04, 0x17
        /*003a*/ 	.short	(.L_109 - .L_108)
.L_108:
        /*003c*/ 	.word	0x00000000
        /*0040*/ 	.short	0x0000
        /*0042*/ 	.short	0x0000
        /*0044*/ 	.byte	0x00, 0xf5, 0x21, 0x00


	//----- nvinfo : EIATTR_SPARSE_MMA_MASK
	.align		4
.L_109:
        /*0048*/ 	.byte	0x03, 0x50
        /*004a*/ 	.short	0x0000


	//----- nvinfo : EIATTR_MAXREG_COUNT
	.align		4
        /*004c*/ 	.byte	0x03, 0x1b
        /*004e*/ 	.short	0x00ff


	//----- nvinfo : EIATTR_MERCURY_ISA_VERSION
	.align		4
        /*0050*/ 	.byte	0x03, 0x5f
        /*0052*/ 	.short	0x0101


	//----- nvinfo : EIATTR_VRC_CTA_INIT_COUNT
	.align		4
        /*0054*/ 	.byte	0x02, 0x4a
	.zero		1
	.zero		1


	//----- nvinfo : EIATTR_EXIT_INSTR_OFFSETS
	.align		4
        /*0058*/ 	.byte	0x04, 0x1c
        /*005a*/ 	.short	(.L_111 - .L_110)


	//   ....[0]....
.L_110:
        /*005c*/ 	.word	0x00000070


	//   ....[1]....
        /*0060*/ 	.word	0x00000120


	//----- nvinfo : EIATTR_CBANK_PARAM_SIZE
	.align		4
.L_111:
        /*0064*/ 	.byte	0x03, 0x19
        /*0066*/ 	.short	0x001c


	//----- nvinfo : EIATTR_PARAM_CBANK
	.align		4
        /*0068*/ 	.byte	0x04, 0x0a
        /*006a*/ 	.short	(.L_113 - .L_112)
	.align		4
.L_112:
        /*006c*/ 	.word	index@(.nv.constant0._Z17reset_sums_kernelPfS_Pii)
        /*0070*/ 	.short	0x0380
        /*0072*/ 	.short	0x001c


	//----- nvinfo : EIATTR_SW_WAR
	.align		4
.L_113:
        /*0074*/ 	.byte	0x04, 0x36
        /*0076*/ 	.short	(.L_115 - .L_114)
.L_114:
        /*0078*/ 	.word	0x00000008
.L_115:


//--------------------- .nv.callgraph             --------------------------
	.section	.nv.callgraph,"",@"SHT_CUDA_CALLGRAPH"
	.align	4
	.sectionentsize	8
	.align		4
        /*0000*/ 	.word	0x00000000
	.align		4
        /*0004*/ 	.word	0xffffffff
	.align		4
        /*0008*/ 	.word	0x00000000
	.align		4
        /*000c*/ 	.word	0xfffffffe
	.align		4
        /*0010*/ 	.word	0x00000000
	.align		4
        /*0014*/ 	.word	0xfffffffd
	.align		4
        /*0018*/ 	.word	0x00000000
	.align		4
        /*001c*/ 	.word	0xfffffffc


//--------------------- .text._Z23update_centroids_kernelPfS_PKfS1_PKiS_i --------------------------
	.section	.text._Z23update_centroids_kernelPfS_PKfS1_PKiS_i,"ax",@progbits
	.align	128
        .global         _Z23update_centroids_kernelPfS_PKfS1_PKiS_i
        .type           _Z23update_centroids_kernelPfS_PKfS1_PKiS_i,@function
        .size           _Z23update_centroids_kernelPfS_PKfS1_PKiS_i,(.L_x_43 - _Z23update_centroids_kernelPfS_PKfS1_PKiS_i)
        .other          _Z23update_centroids_kernelPfS_PKfS1_PKiS_i,@"STO_CUDA_ENTRY STV_DEFAULT"
_Z23update_centroids_kernelPfS_PKfS1_PKiS_i:
.text._Z23update_centroids_kernelPfS_PKfS1_PKiS_i:
[----:B------:R-:W-:Y:S01]  /*0000*/  LDC R1, c[0x0][0x37c] ;  /* 0x0000df00ff017b82 */ /* 0x000fe20000000800 */
[----:B------:R-:W0:Y:S01]  /*0010*/  S2R R2, SR_TID.X ;  /* 0x0000000000027919 */ /* 0x000e220000002100 */
[----:B------:R-:W0:Y:S02]  /*0020*/  LDCU UR4, c[0x0][0x3b0] ;  /* 0x00007600ff0477ac */ /* 0x000e240008000800 */
[----:B0-----:R-:W-:-:S13]  /*0030*/  ISETP.GE.AND P0, PT, R2, UR4, PT ;  /* 0x0000000402007c0c */ /* 0x001fda000bf06270 */
[----:B------:R-:W-:Y:S05]  /*0040*/  @P0 EXIT ;  /* 0x000000000000094d */ /* 0x000fea0003800000 */
[----:B------:R-:W0:Y:S01]  /*0050*/  LDC.64 R4, c[0x0][0x3a0] ;  /* 0x0000e800ff047b82 */ /* 0x000e220000000a00 */
[----:B------:R-:W1:Y:S01]  /*0060*/  LDCU.64 UR4, c[0x0][0x358] ;  /* 0x00006b00ff0477ac */ /* 0x000e620008000a00 */
[----:B0-----:R-:W-:-:S05]  /*0070*/  IMAD.WIDE.U32 R4, R2, 0x4, R4 ;  /* 0x0000000402047825 */ /* 0x001fca00078e0004 */
[----:B-1----:R-:W2:Y:S02]  /*0080*/  LDG.E R3, desc[UR4][R4.64] ;  /* 0x0000000404037981 */ /* 0x002ea4000c1e1900 */
[----:B--2---:R-:W-:-:S13]  /*0090*/  ISETP.GE.AND P0, PT, R3, 0x1, PT ;  /* 0x000000010300780c */ /* 0x004fda0003f06270 */
[----:B------:R-:W-:Y:S05]  /*00a0*/  @!P0 EXIT ;  /* 0x000000000000894d */ /* 0x000fea0003800000 */
[----:B------:R-:W0:Y:S08]  /*00b0*/  LDC.64 R10, c[0x0][0x390] ;  /* 0x0000e400ff0a7b82 */ /* 0x000e300000000a00 */
[----:B------:R-:W1:Y:S08]  /*00c0*/  LDC.64 R6, c[0x0][0x380] ;  /* 0x0000e000ff067b82 */ /* 0x000e700000000a00 */
[----:B------:R-:W2:Y:S01]  /*00d0*/  LDC.64 R4, c[0x0][0x388] ;  /* 0x0000e200ff047b82 */ /* 0x000ea20000000a00 */
[----:B0-----:R-:W-:-:S05]  /*00e0*/  IMAD.WIDE.U32 R10, R2, 0x4, R10 ;  /* 0x00000004020a7825 */ /* 0x001fca00078e000a */
[----:B------:R-:W3:Y:S01]  /*00f0*/  LDG.E R0, desc[UR4][R10.64] ;  /* 0x000000040a007981 */ /* 0x000ee2000c1e1900 */
[----:B-1----:R-:W-:-:S05]  /*0100*/  IMAD.WIDE.U32 R6, R2, 0x4, R6 ;  /* 0x0000000402067825 */ /* 0x002fca00078e0006 */
[----:B------:R0:W5:Y:S01]  /*0110*/  LDG.E R8, desc[UR4][R6.64] ;  /* 0x0000000406087981 */ /* 0x000162000c1e1900 */
[----:B--2---:R-:W-:-:S05]  /*0120*/  IMAD.WIDE.U32 R4, R2, 0x4, R4 ;  /* 0x0000000402047825 */ /* 0x004fca00078e0004 */
[----:B------:R0:W5:Y:S01]  /*0130*/  LDG.E R9, desc[UR4][R4.64] ;  /* 0x0000000404097981 */ /* 0x000162000c1e1900 */
[----:B------:R-:W-:-:S04]  /*0140*/  I2FP.F32.U32 R3, R3 ;  /* 0x0000000300037245 */ /* 0x000fc80000201000 */
[----:B------:R-:W1:Y:S01]  /*0150*/  MUFU.RCP R12, R3 ;  /* 0x00000003000c7308 */ /* 0x000e620000001000 */
[----:B------:R-:W-:Y:S01]  /*0160*/  BSSY.RECONVERGENT B0, `(.L_x_0) ;  /* 0x000000b000007945 */ /* 0x000fe20003800200 */
[----:B-1----:R-:W-:-:S04]  /*0170*/  FFMA R13, -R3, R12, 1 ;  /* 0x3f800000030d7423 */ /* 0x002fc8000000010c */
[----:B------:R-:W-:Y:S02]  /*0180*/  FFMA R13, R12, R13, R12 ;  /* 0x0000000d0c0d7223 */ /* 0x000fe4000000000c */
[----:B---3--:R-:W1:Y:S02]  /*0190*/  FCHK P0, R0, R3 ;  /* 0x0000000300007302 */ /* 0x008e640000000000 */
[----:B------:R-:W-:-:S04]  /*01a0*/  FFMA R12, R0, R13, RZ ;  /* 0x0000000d000c7223 */ /* 0x000fc800000000ff */
[----:B------:R-:W-:-:S04]  /*01b0*/  FFMA R11, -R3, R12, R0 ;  /* 0x0000000c030b7223 */ /* 0x000fc80000000100 */
[----:B------:R-:W-:Y:S01]  /*01c0*/  FFMA R11, R13, R11, R12 ;  /* 0x0000000b0d0b7223 */ /* 0x000fe2000000000c */
[----:B01----:R-:W-:Y:S06]  /*01d0*/  @!P0 BRA `(.L_x_1) ;  /* 0x00000000000c8947 */ /* 0x003fec0003800000 */
[----:B------:R-:W-:-:S07]  /*01e0*/  MOV R10, 0x200 ;  /* 0x00000200000a7802 */ /* 0x000fce0000000f00 */
[----:B-----5:R-:W-:Y:S05]  /*01f0*/  CALL.REL.NOINC `($__internal_0_$__cuda_sm3x_div_rn_noftz_f32_slowpath) ;  /* 0x00000000006c7944 */ /* 0x020fea0003c00000 */
[----:B------:R-:W-:-:S07]  /*0200*/  IMAD.MOV.U32 R11, RZ, RZ, R0 ;  /* 0x000000ffff0b7224 */ /* 0x000fce00078e0000 */
.L_x_1:
[----:B------:R-:W-:Y:S05]  /*0210*/  BSYNC.RECONVERGENT B0 ;  /* 0x0000000000007941 */ /* 0x000fea0003800200 */
.L_x_0:
[----:B------:R-:W0:Y:S02]  /*0220*/  LDC.64 R12, c[0x0][0x398] ;  /* 0x0000e600ff0c7b82 */ /* 0x000e240000000a00 */
[----:B0-----:R-:W-:-:S06]  /*0230*/  IMAD.WIDE.U32 R12, R2, 0x4, R12 ;  /* 0x00000004020c7825 */ /* 0x001fcc00078e000c */
[----:B------:R-:W2:Y:S01]  /*0240*/  LDG.E R12, desc[UR4][R12.64] ;  /* 0x000000040c0c7981 */ /* 0x000ea2000c1e1900 */
[----:B------:R-:W0:Y:S01]  /*0250*/  MUFU.RCP R0, R3 ;  /* 0x0000000300007308 */ /* 0x000e220000001000 */
[----:B------:R-:W-:Y:S01]  /*0260*/  BSSY.RECONVERGENT B0, `(.L_x_2) ;  /* 0x000000b000007945 */ /* 0x000fe20003800200 */
[----:B0-----:R-:W-:-:S04]  /*0270*/  FFMA R15, -R3, R0, 1 ;  /* 0x3f800000030f7423 */ /* 0x001fc80000000100 */
[----:B------:R-:W-:Y:S02]  /*0280*/  FFMA R0, R0, R15, R0 ;  /* 0x0000000f00007223 */ /* 0x000fe40000000000 */
[----:B--2---:R-:W0:Y:S02]  /*0290*/  FCHK P0, R12, R3 ;  /* 0x000000030c007302 */ /* 0x004e240000000000 */
[----:B------:R-:W-:-:S04]  /*02a0*/  FFMA R15, R0, R12, RZ ;  /* 0x0000000c000f7223 */ /* 0x000fc800000000ff */
[----:B------:R-:W-:-:S04]  /*02b0*/  FFMA R2, -R3, R15, R12 ;  /* 0x0000000f03027223 */ /* 0x000fc8000000010c */
[----:B------:R-:W-:Y:S01]  /*02c0*/  FFMA R0, R0, R2, R15 ;  /* 0x0000000200007223 */ /* 0x000fe2000000000f */
[----:B0-----:R-:W-:Y:S06]  /*02d0*/  @!P0 BRA `(.L_x_3) ;  /* 0x00000000000c8947 */ /* 0x001fec0003800000 */
[----:B------:R-:W-:Y:S01]  /*02e0*/  IMAD.MOV.U32 R0, RZ, RZ, R12 ;  /* 0x000000ffff007224 */ /* 0x000fe200078e000c */
[----:B------:R-:W-:-:S07]  /*02f0*/  MOV R10, 0x310 ;  /* 0x00000310000a7802 */ /* 0x000fce0000000f00 */
[----:B-----5:R-:W-:Y:S05]  /*0300*/  CALL.REL.NOINC `($__internal_0_$__cuda_sm3x_div_rn_noftz_f32_slowpath) ;  /* 0x0000000000287944 */ /* 0x020fea0003c00000 */
.L_x_3:
[----:B------:R-:W-:Y:S05]  /*0310*/  BSYNC.RECONVERGENT B0 ;  /* 0x0000000000007941 */ /* 0x000fea0003800200 */
.L_x_2:
[----:B------:R-:W0:Y:S01]  /*0320*/  LDC.64 R2, c[0x0][0x3a8] ;  /* 0x0000ea00ff027b82 */ /* 0x000e220000000a00 */
[----:B-----5:R-:W-:Y:S01]  /*0330*/  FADD R9, -R9, R0 ;  /* 0x0000000009097221 */ /* 0x020fe20000000100 */
[----:B------:R-:W-:Y:S01]  /*0340*/  FADD R8, -R8, R11 ;  /* 0x0000000b08087221 */ /* 0x000fe20000000100 */
[----:B------:R-:W-:Y:S02]  /*0350*/  STG.E desc[UR4][R6.64], R11 ;  /* 0x0000000b06007986 */ /* 0x000fe4000c101904 */
[----:B------:R-:W-:Y:S02]  /*0360*/  FMUL R9, R9, R9 ;  /* 0x0000000909097220 */ /* 0x000fe40000400000 */
[----:B------:R-:W-:Y:S02]  /*0370*/  STG.E desc[UR4][R4.64], R0 ;  /* 0x0000000004007986 */ /* 0x000fe4000c101904 */
[----:B------:R-:W-:-:S05]  /*0380*/  FFMA R9, R8, R8, R9 ;  /* 0x0000000808097223 */ /* 0x000fca0000000009 */
[----:B0-----:R-:W-:Y:S01]  /*0390*/  REDG.E.ADD.F32.FTZ.RN.STRONG.GPU desc[UR4][R2.64], R9 ;  /* 0x00000009020079a6 */ /* 0x001fe2000c12f304 */
[----:B------:R-:W-:Y:S05]  /*03a0*/  EXIT ;  /* 0x000000000000794d */ /* 0x000fea0003800000 */
        .weak           $__internal_0_$__cuda_sm3x_div_rn_noftz_f32_slowpath
        .type           $__internal_0_$__cuda_sm3x_div_rn_noftz_f32_slowpath,@function
        .size           $__internal_0_$__cuda_sm3x_div_rn_noftz_f32_slowpath,(.L_x_43 - $__internal_0_$__cuda_sm3x_div_rn_noftz_f32_slowpath)
$__internal_0_$__cuda_sm3x_div_rn_noftz_f32_slowpath:
[--C-:B------:R-:W-:Y:S01]  /*03b0*/  SHF.R.U32.HI R13, RZ, 0x17, R3.reuse ;  /* 0x00000017ff0d7819 */ /* 0x100fe20000011603 */
[----:B------:R-:W-:Y:S01]  /*03c0*/  BSSY.RECONVERGENT B1, `(.L_x_4) ;  /* 0x0000063000017945 */ /* 0x000fe20003800200 */
[----:B------:R-:W-:Y:S01]  /*03d0*/  SHF.R.U32.HI R12, RZ, 0x17, R0 ;  /* 0x00000017ff0c7819 */ /* 0x000fe20000011600 */
[----:B------:R-:W-:Y:S01]  /*03e0*/  IMAD.MOV.U32 R15, RZ, RZ, R3 ;  /* 0x000000ffff0f7224 */ /* 0x000fe200078e0003 */
[----:B------:R-:W-:Y:S02]  /*03f0*/  LOP3.LUT R13, R13, 0xff, RZ, 0xc0, !PT ;  /* 0x000000ff0d0d7812 */ /* 0x000fe400078ec0ff */
[----:B------:R-:W-:-:S03]  /*0400*/  LOP3.LUT R18, R12, 0xff, RZ, 0xc0, !PT ;  /* 0x000000ff0c127812 */ /* 0x000fc600078ec0ff */
[----:B------:R-:W-:Y:S02]  /*0410*/  VIADD R16, R13, 0xffffffff ;  /* 0xffffffff0d107836 */ /* 0x000fe40000000000 */
[----:B------:R-:W-:-:S03]  /*0420*/  VIADD R14, R18, 0xffffffff ;  /* 0xffffffff120e7836 */ /* 0x000fc60000000000 */
[----:B------:R-:W-:-:S04]  /*0430*/  ISETP.GT.U32.AND P0, PT, R16, 0xfd, PT ;  /* 0x000000fd1000780c */ /* 0x000fc80003f04070 */
[----:B------:R-:W-:-:S13]  /*0440*/  ISETP.GT.U32.OR P0, PT, R14, 0xfd, P0 ;  /* 0x000000fd0e00780c */ /* 0x000fda0000704470 */
[----:B------:R-:W-:Y:S01]  /*0450*/  @!P0 IMAD.MOV.U32 R12, RZ, RZ, RZ ;  /* 0x000000ffff0c8224 */ /* 0x000fe200078e00ff */
[----:B------:R-:W-:Y:S06]  /*0460*/  @!P0 BRA `(.L_x_5) ;  /* 0x00000000005c8947 */ /* 0x000fec0003800000 */
[----:B------:R-:W-:Y:S02]  /*0470*/  FSETP.GTU.FTZ.AND P0, PT, |R0|, +INF , PT ;  /* 0x7f8000000000780b */ /* 0x000fe40003f1c200 */
[----:B------:R-:W-:-:S04]  /*0480*/  FSETP.GTU.FTZ.AND P1, PT, |R3|, +INF , PT ;  /* 0x7f8000000300780b */ /* 0x000fc80003f3c200 */
[----:B------:R-:W-:-:S13]  /*0490*/  PLOP3.LUT P0, PT, P0, P1, PT, 0xf8, 0x8f ;  /* 0x00000000008f781c */ /* 0x000fda0000703f70 */
[----:B------:R-:W-:Y:S05]  /*04a0*/  @P0 BRA `(.L_x_6) ;  /* 0x00000004004c0947 */ /* 0x000fea0003800000 */
[----:B------:R-:W-:-:S13]  /*04b0*/  LOP3.LUT P0, RZ, R15, 0x7fffffff, R0, 0xc8, !PT ;  /* 0x7fffffff0fff7812 */ /* 0x000fda000780c800 */
[----:B------:R-:W-:Y:S05]  /*04c0*/  @!P0 BRA `(.L_x_7) ;  /* 0x00000004003c8947 */ /* 0x000fea0003800000 */
[C---:B------:R-:W-:Y:S02]  /*04d0*/  FSETP.NEU.FTZ.AND P2, PT, |R0|.reuse, +INF , PT ;  /* 0x7f8000000000780b */ /* 0x040fe40003f5d200 */
[----:B------:R-:W-:Y:S02]  /*04e0*/  FSETP.NEU.FTZ.AND P1, PT, |R3|, +INF , PT ;  /* 0x7f8000000300780b */ /* 0x000fe40003f3d200 */
[----:B------:R-:W-:-:S11]  /*04f0*/  FSETP.NEU.FTZ.AND P0, PT, |R0|, +INF , PT ;  /* 0x7f8000000000780b */ /* 0x000fd60003f1d200 */
[----:B------:R-:W-:Y:S05]  /*0500*/  @!P1 BRA !P2, `(.L_x_7) ;  /* 0x00000004002c9947 */ /* 0x000fea0005000000 */
[----:B------:R-:W-:-:S04]  /*0510*/  LOP3.LUT P2, RZ, R0, 0x7fffffff, RZ, 0xc0, !PT ;  /* 0x7fffffff00ff7812 */ /* 0x000fc8000784c0ff */
[----:B------:R-:W-:-:S13]  /*0520*/  PLOP3.LUT P1, PT, P1, P2, PT, 0x2f, 0xf2 ;  /* 0x0000000000f2781c */ /* 0x000fda0000f24577 */
[----:B------:R-:W-:Y:S05]  /*0530*/  @P1 BRA `(.L_x_8) ;  /* 0x0000000400181947 */ /* 0x000fea0003800000 */
[----:B------:R-:W-:-:S04]  /*0540*/  LOP3.LUT P1, RZ, R15, 0x7fffffff, RZ, 0xc0, !PT ;  /* 0x7fffffff0fff7812 */ /* 0x000fc8000782c0ff */
[----:B------:R-:W-:-:S13]  /*0550*/  PLOP3.LUT P0, PT, P0, P1, PT, 0x2f, 0xf2 ;  /* 0x0000000000f2781c */ /* 0x000fda0000702577 */
[----:B------:R-:W-:Y:S05]  /*0560*/  @P0 BRA `(.L_x_9) ;  /* 0x0000000400000947 */ /* 0x000fea0003800000 */
[----:B------:R-:W-:Y:S02]  /*0570*/  ISETP.GE.AND P0, PT, R14, RZ, PT ;  /* 0x000000ff0e00720c */ /* 0x000fe40003f06270 */
[----:B------:R-:W-:-:S11]  /*0580*/  ISETP.GE.AND P1, PT, R16, RZ, PT ;  /* 0x000000ff1000720c */ /* 0x000fd60003f26270 */
[----:B------:R-:W-:Y:S02]  /*0590*/  @P0 IMAD.MOV.U32 R12, RZ, RZ, RZ ;  /* 0x000000ffff0c0224 */ /* 0x000fe400078e00ff */
[----:B------:R-:W-:Y:S01]  /*05a0*/  @!P0 FFMA R0, R0, 1.84467440737095516160e+19, RZ ;  /* 0x5f80000000008823 */ /* 0x000fe200000000ff */
[----:B------:R-:W-:Y:S02]  /*05b0*/  @!P0 IMAD.MOV.U32 R12, RZ, RZ, -0x40 ;  /* 0xffffffc0ff0c8424 */ /* 0x000fe400078e00ff */
[----:B------:R-:W-:Y:S02]  /*05c0*/  @!P1 FFMA R15, R3, 1.84467440737095516160e+19, RZ ;  /* 0x5f800000030f9823 */ /* 0x000fe400000000ff */
[----:B------:R-:W-:-:S07]  /*05d0*/  @!P1 VIADD R12, R12, 0x40 ;  /* 0x000000400c0c9836 */ /* 0x000fce0000000000 */
.L_x_5:
[----:B------:R-:W-:Y:S01]  /*05e0*/  LEA R14, R13, 0xc0800000, 0x17 ;  /* 0xc08000000d0e7811 */ /* 0x000fe200078eb8ff */
[----:B------:R-:W-:Y:S04]  /*05f0*/  BSSY.RECONVERGENT B2, `(.L_x_10) ;  /* 0x0000036000027945 */ /* 0x000fe80003800200 */
[----:B------:R-:W-:Y:S01]  /*0600*/  IMAD.IADD R16, R15, 0x1, -R14 ;  /* 0x000000010f107824 */ /* 0x000fe200078e0a0e */
[----:B------:R-:W-:-:S03]  /*0610*/  IADD3 R14, PT, PT, R18, -0x7f, RZ ;  /* 0xffffff81120e7810 */ /* 0x000fc60007ffe0ff */
[----:B------:R-:W0:Y:S01]  /*0620*/  MUFU.RCP R15, R16 ;  /* 0x00000010000f7308 */ /* 0x000e220000001000 */
[----:B------:R-:W-:Y:S01]  /*0630*/  FADD.FTZ R17, -R16, -RZ ;  /* 0x800000ff10117221 */ /* 0x000fe20000010100 */
[----:B------:R-:W-:-:S03]  /*0640*/  IMAD R0, R14, -0x800000, R0 ;  /* 0xff8000000e007824 */ /* 0x000fc600078e0200 */
[----:B0-----:R-:W-:-:S04]  /*0650*/  FFMA R18, R15, R17, 1 ;  /* 0x3f8000000f127423 */ /* 0x001fc80000000011 */
[----:B------:R-:W-:-:S04]  /*0660*/  FFMA R15, R15, R18, R15 ;  /* 0x000000120f0f7223 */ /* 0x000fc8000000000f */
[----:B------:R-:W-:-:S04]  /*0670*/  FFMA R18, R0, R15, RZ ;  /* 0x0000000f00127223 */ /* 0x000fc800000000ff */
[----:B------:R-:W-:-:S04]  /*0680*/  FFMA R19, R17, R18, R0 ;  /* 0x0000001211137223 */ /* 0x000fc80000000000 */
[----:B------:R-:W-:-:S04]  /*0690*/  FFMA R18, R15, R19, R18 ;  /* 0x000000130f127223 */ /* 0x000fc80000000012 */
[----:B------:R-:W-:Y:S01]  /*06a0*/  FFMA R19, R17, R18, R0 ;  /* 0x0000001211137223 */ /* 0x000fe20000000000 */
[----:B------:R-:W-:-:S03]  /*06b0*/  IADD3 R17, PT, PT, R14, 0x7f, -R13 ;  /* 0x0000007f0e117810 */ /* 0x000fc60007ffe80d */
[----:B------:R-:W-:Y:S02]  /*06c0*/  FFMA R0, R15, R19, R18 ;  /* 0x000000130f007223 */ /* 0x000fe40000000012 */
[----:B------:R-:W-:-:S03]  /*06d0*/  IMAD.IADD R17, R17, 0x1, R12 ;  /* 0x0000000111117824 */ /* 0x000fc600078e020c */
[----:B------:R-:W-:-:S04]  /*06e0*/  SHF.R.U32.HI R13, RZ, 0x17, R0 ;  /* 0x00000017ff0d7819 */ /* 0x000fc80000011600 */
[----:B------:R-:W-:-:S05]  /*06f0*/  LOP3.LUT R13, R13, 0xff, RZ, 0xc0, !PT ;  /* 0x000000ff0d0d7812 */ /* 0x000fca00078ec0ff */
[----:B------:R-:W-:-:S04]  /*0700*/  IMAD.IADD R16, R13, 0x1, R17 ;  /* 0x000000010d107824 */ /* 0x000fc800078e0211 */
[----:B------:R-:W-:-:S05]  /*0710*/  VIADD R12, R16, 0xffffffff ;  /* 0xffffffff100c7836 */ /* 0x000fca0000000000 */
[----:B------:R-:W-:-:S13]  /*0720*/  ISETP.GE.U32.AND P0, PT, R12, 0xfe, PT ;  /* 0x000000fe0c00780c */ /* 0x000fda0003f06070 */
[----:B------:R-:W-:Y:S05]  /*0730*/  @!P0 BRA `(.L_x_11) ;  /* 0x0000000000808947 */ /* 0x000fea0003800000 */
[----:B------:R-:W-:-:S13]  /*0740*/  ISETP.GT.AND P0, PT, R16, 0xfe, PT ;  /* 0x000000fe1000780c */ /* 0x000fda0003f04270 */
[----:B------:R-:W-:Y:S05]  /*0750*/  @P0 BRA `(.L_x_12) ;  /* 0x00000000006c0947 */ /* 0x000fea0003800000 */
[----:B------:R-:W-:-:S13]  /*0760*/  ISETP.GE.AND P0, PT, R16, 0x1, PT ;  /* 0x000000011000780c */ /* 0x000fda0003f06270 */
[----:B------:R-:W-:Y:S05]  /*0770*/  @P0 BRA `(.L_x_13) ;  /* 0x0000000000740947 */ /* 0x000fea0003800000 */
[----:B------:R-:W-:Y:S02]  /*0780*/  ISETP.GE.AND P0, PT, R16, -0x18, PT ;  /* 0xffffffe81000780c */ /* 0x000fe40003f06270 */
[----:B------:R-:W-:-:S11]  /*0790*/  LOP3.LUT R0, R0, 0x80000000, RZ, 0xc0, !PT ;  /* 0x8000000000007812 */ /* 0x000fd600078ec0ff */
[----:B------:R-:W-:Y:S05]  /*07a0*/  @!P0 BRA `(.L_x_13) ;  /* 0x0000000000688947 */ /* 0x000fea0003800000 */
[CC--:B------:R-:W-:Y:S01]  /*07b0*/  FFMA.RZ R12, R15.reuse, R19.reuse, R18 ;  /* 0x000000130f0c7223 */ /* 0x0c0fe2000000c012 */
[C---:B------:R-:W-:Y:S01]  /*07c0*/  VIADD R14, R16.reuse, 0x20 ;  /* 0x00000020100e7836 */ /* 0x040fe20000000000 */
[C---:B------:R-:W-:Y:S02]  /*07d0*/  ISETP.NE.AND P2, PT, R16.reuse, RZ, PT ;  /* 0x000000ff1000720c */ /* 0x040fe40003f45270 */
[----:B------:R-:W-:Y:S01]  /*07e0*/  ISETP.NE.AND P1, PT, R16, RZ, PT ;  /* 0x000000ff1000720c */ /* 0x000fe20003f25270 */
[----:B------:R-:W-:Y:S01]  /*07f0*/  IMAD.MOV R16, RZ, RZ, -R16 ;  /* 0x000000ffff107224 */ /* 0x000fe200078e0a10 */
[----:B------:R-:W-:Y:S01]  /*0800*/  LOP3.LUT R13, R12, 0x7fffff, RZ, 0xc0, !PT ;  /* 0x007fffff0c0d7812 */ /* 0x000fe200078ec0ff */
[CCC-:B------:R-:W-:Y:S01]  /*0810*/  FFMA.RP R12, R15.reuse, R19.reuse, R18.reuse ;  /* 0x000000130f0c7223 */ /* 0x1c0fe20000008012 */
[----:B------:R-:W-:Y:S02]  /*0820*/  FFMA.RM R15, R15, R19, R18 ;  /* 0x000000130f0f7223 */ /* 0x000fe40000004012 */
[----:B------:R-:W-:-:S03]  /*0830*/  LOP3.LUT R13, R13, 0x800000, RZ, 0xfc, !PT ;  /* 0x008000000d0d7812 */ /* 0x000fc600078efcff */
[----:B------:R-:W-:Y:S02]  /*0840*/  FSETP.NEU.FTZ.AND P0, PT, R12, R15, PT ;  /* 0x0000000f0c00720b */ /* 0x000fe40003f1d000 */
[----:B------:R-:W-:Y:S02]  /*0850*/  SHF.L.U32 R14, R13, R14, RZ ;  /* 0x0000000e0d0e7219 */ /* 0x000fe400000006ff */
[----:B------:R-:W-:Y:S02]  /*0860*/  SEL R12, R16, RZ, P2 ;  /* 0x000000ff100c7207 */ /* 0x000fe40001000000 */
[----:B------:R-:W-:Y:S02]  /*0870*/  ISETP.NE.AND P1, PT, R14, RZ, P1 ;  /* 0x000000ff0e00720c */ /* 0x000fe40000f25270 */
[----:B------:R-:W-:Y:S02]  /*0880*/  SHF.R.U32.HI R12, RZ, R12, R13 ;  /* 0x0000000cff0c7219 */ /* 0x000fe4000001160d */
[----:B------:R-:W-:-:S02]  /*0890*/  PLOP3.LUT P0, PT, P0, P1, PT, 0xf8, 0x8f ;  /* 0x00000000008f781c */ /* 0x000fc40000703f70 */
[----:B------:R-:W-:Y:S02]  /*08a0*/  SHF.R.U32.HI R14, RZ, 0x1, R12 ;  /* 0x00000001ff0e7819 */ /* 0x000fe4000001160c */
[----:B------:R-:W-:-:S04]  /*08b0*/  SEL R13, RZ, 0x1, !P0 ;  /* 0x00000001ff0d7807 */ /* 0x000fc80004000000 */
[----:B------:R-:W-:-:S04]  /*08c0*/  LOP3.LUT R13, R13, 0x1, R14, 0xf8, !PT ;  /* 0x000000010d0d7812 */ /* 0x000fc800078ef80e */
[----:B------:R-:W-:-:S04]  /*08d0*/  LOP3.LUT R13, R13, R12, RZ, 0xc0, !PT ;  /* 0x0000000c0d0d7212 */ /* 0x000fc800078ec0ff */
[----:B------:R-:W-:-:S04]  /*08e0*/  IADD3 R13, PT, PT, R14, R13, RZ ;  /* 0x0000000d0e0d7210 */ /* 0x000fc80007ffe0ff */
[----:B------:R-:W-:Y:S01]  /*08f0*/  LOP3.LUT R0, R13, R0, RZ, 0xfc, !PT ;  /* 0x000000000d007212 */ /* 0x000fe200078efcff */
[----:B------:R-:W-:Y:S06]  /*0900*/  BRA `(.L_x_13) ;  /* 0x0000000000107947 */ /* 0x000fec0003800000 */
.L_x_12:
[----:B------:R-:W-:-:S04]  /*0910*/  LOP3.LUT R0, R0, 0x80000000, RZ, 0xc0, !PT ;  /* 0x8000000000007812 */ /* 0x000fc800078ec0ff */
[----:B------:R-:W-:Y:S01]  /*0920*/  LOP3.LUT R0, R0, 0x7f800000, RZ, 0xfc, !PT ;  /* 0x7f80000000007812 */ /* 0x000fe200078efcff */
[----:B------:R-:W-:Y:S06]  /*0930*/  BRA `(.L_x_13) ;  /* 0x0000000000047947 */ /* 0x000fec0003800000 */
.L_x_11:
[----:B------:R-:W-:-:S07]  /*0940*/  IMAD R0, R17, 0x800000, R0 ;  /* 0x0080000011007824 */ /* 0x000fce00078e0200 */
.L_x_13:
[----:B------:R-:W-:Y:S05]  /*0950*/  BSYNC.RECONVERGENT B2 ;  /* 0x0000000000027941 */ /* 0x000fea0003800200 */
.L_x_10:
[----:B------:R-:W-:Y:S05]  /*0960*/  BRA `(.L_x_14) ;  /* 0x0000000000207947 */ /* 0x000fea0003800000 */
.L_x_9:
[----:B------:R-:W-:-:S04]  /*0970*/  LOP3.LUT R0, R15, 0x80000000, R0, 0x48, !PT ;  /* 0x800000000f007812 */ /* 0x000fc800078e4800 */
[----:B------:R-:W-:Y:S01]  /*0980*/  LOP3.LUT R0, R0, 0x7f800000, RZ, 0xfc, !PT ;  /* 0x7f80000000007812 */ /* 0x000fe200078efcff */
[----:B------:R-:W-:Y:S06]  /*0990*/  BRA `(.L_x_14) ;  /* 0x0000000000147947 */ /* 0x000fec0003800000 */
.L_x_8:
[----:B------:R-:W-:Y:S01]  /*09a0*/  LOP3.LUT R0, R15, 0x80000000, R0, 0x48, !PT ;  /* 0x800000000f007812 */ /* 0x000fe200078e4800 */
[----:B------:R-:W-:Y:S06]  /*09b0*/  BRA `(.L_x_14) ;  /* 0x00000000000c7947 */ /* 0x000fec0003800000 */
.L_x_7:
[----:B------:R-:W0:Y:S01]  /*09c0*/  MUFU.RSQ R0, -QNAN ;  /* 0xffc0000000007908 */ /* 0x000e220000001400 */
[----:B------:R-:W-:Y:S05]  /*09d0*/  BRA `(.L_x_14) ;  /* 0x0000000000047947 */ /* 0x000fea0003800000 */
.L_x_6:
[----:B------:R-:W-:-:S07]  /*09e0*/  FADD.FTZ R0, R0, R3 ;  /* 0x0000000300007221 */ /* 0x000fce0000010000 */
.L_x_14:
[----:B------:R-:W-:Y:S05]  /*09f0*/  BSYNC.RECONVERGENT B1 ;  /* 0x0000000000017941 */ /* 0x000fea0003800200 */
.L_x_4:
[----:B------:R-:W-:Y:S02]  /*0a00*/  IMAD.MOV.U32 R12, RZ, RZ, R10 ;  /* 0x000000ffff0c7224 */ /* 0x000fe400078e000a */
[----:B------:R-:W-:-:S04]  /*0a10*/  IMAD.MOV.U32 R13, RZ, RZ, 0x0 ;  /* 0x00000000ff0d7424 */ /* 0x000fc800078e00ff */
[----:B0-----:R-:W-:Y:S05]  /*0a20*/  RET.REL.NODEC R12 `(_Z23update_centroids_kernelPfS_PKfS1_PKiS_i) ;  /* 0xfffffff40c747950 */ /* 0x001fea0003c3ffff */
.L_x_15:
[----:B------:R-:W-:-:S00]  /*0a30*/  BRA `(.L_x_15) ;  /* 0xfffffffc00fc7947 */ /* 0x000fc0000383ffff */
[----:B------:R-:W-:-:S00]  /*0a40*/  NOP ;  /* 0x0000000000007918 */ /* 0x000fc00000000000 */
        /* <DEDUP_REMOVED lines=11> */
.L_x_43:


//--------------------- .text._Z23reduce_centroids_kernelPKfS0_PKiPfS3_Piii --------------------------
	.section	.text._Z23reduce_centroids_kernelPKfS0_PKiPfS3_Piii,"ax",@progbits
	.align	128
        .global         _Z23reduce_centroids_kernelPKfS0_PKiPfS3_Piii
        .type           _Z23reduce_centroids_kernelPKfS0_PKiPfS3_Piii,@function
        .size           _Z23reduce_centroids_kernelPKfS0_PKiPfS3_Piii,(.L_x_45 - _Z23reduce_centroids_kernelPKfS0_PKiPfS3_Piii)
        .other          _Z23reduce_centroids_kernelPKfS0_PKiPfS3_Piii,@"STO_CUDA_ENTRY STV_DEFAULT"
_Z23reduce_centroids_kernelPKfS0_PKiPfS3_Piii:
.text._Z23reduce_centroids_kernelPKfS0_PKiPfS3_Piii:
[----:B------:R-:W-:Y:S01]  /*0000*/  LDC R1, c[0x0][0x37c] ;  /* 0x0000df00ff017b82 */ /* 0x000fe20000000800 */
[----:B------:R-:W0:Y:S01]  /*0010*/  S2R R0, SR_TID.X ;  /* 0x0000000000007919 */ /* 0x000e220000002100 */
[----:B------:R-:W1:Y:S01]  /*0020*/  LDCU UR4, c[0x0][0x3b4] ;  /* 0x00007680ff0477ac */ /* 0x000e620008000800 */
[----:B------:R-:W-:Y:S01]  /*0030*/  BSSY.RECONVERGENT B0, `(.L_x_16) ;  /* 0x0000012000007945 */ /* 0x000fe20003800200 */
[----:B-1----:R-:W-:-:S05]  /*0040*/  IMAD.U32 R3, RZ, RZ, UR4 ;  /* 0x00000004ff037e24 */ /* 0x002fca000f8e00ff */
[----:B0-----:R-:W-:-:S13]  /*0050*/  ISETP.GE.AND P0, PT, R0, R3, PT ;  /* 0x000000030000720c */ /* 0x001fda0003f06270 */
[----:B------:R-:W-:Y:S05]  /*0060*/  @P0 BRA `(.L_x_17) ;  /* 0x0000000000380947 */ /* 0x000fea0003800000 */
[----:B------:R-:W0:Y:S01]  /*0070*/  S2R R5, SR_CgaCtaId ;  /* 0x0000000000057919 */ /* 0x000e220000008800 */
[----:B------:R-:W1:Y:S01]  /*0080*/  LDC R7, c[0x0][0x360] ;  /* 0x0000d800ff077b82 */ /* 0x000e620000000800 */
[----:B------:R-:W-:Y:S01]  /*0090*/  MOV R2, 0x400 ;  /* 0x0000040000027802 */ /* 0x000fe20000000f00 */
[----:B------:R-:W-:-:S03]  /*00a0*/  IMAD.MOV.U32 R4, RZ, RZ, R0 ;  /* 0x000000ffff047224 */ /* 0x000fc600078e0000 */
[----:B0-----:R-:W-:-:S07]  /*00b0*/  LEA R2, R5, R2, 0x18 ;  /* 0x0000000205027211 */ /* 0x001fce00078ec0ff */
.L_x_18:
[----:B0-----:R-:W-:Y:S01]  /*00c0*/  LEA R6, R4, R2, 0x2 ;  /* 0x0000000204067211 */ /* 0x001fe200078e10ff */
[----:B-1----:R-:W-:-:S04]  /*00d0*/  IMAD.IADD R4, R7, 0x1, R4 ;  /* 0x0000000107047824 */ /* 0x002fc800078e0204 */
[----:B------:R-:W-:Y:S01]  /*00e0*/  IMAD R8, R3, 0x4, R6 ;  /* 0x0000000403087824 */ /* 0x000fe200078e0206 */
[----:B------:R0:W-:Y:S01]  /*00f0*/  STS [R6], RZ ;  /* 0x000000ff06007388 */ /* 0x0001e20000000800 */
[----:B------:R-:W-:-:S03]  /*0100*/  ISETP.GE.AND P0, PT, R4, R3, PT ;  /* 0x000000030400720c */ /* 0x000fc60003f06270 */
[----:B------:R-:W-:Y:S01]  /*0110*/  LEA R5, R3, R8, 0x2 ;  /* 0x0000000803057211 */ /* 0x000fe200078e10ff */
[----:B------:R0:W-:Y:S04]  /*0120*/  STS [R8], RZ ;  /* 0x000000ff08007388 */ /* 0x0001e80000000800 */
[----:B------:R0:W-:Y:S05]  /*0130*/  STS [R5], RZ ;  /* 0x000000ff05007388 */ /* 0x0001ea0000000800 */
[----:B------:R-:W-:Y:S05]  /*0140*/  @!P0 BRA `(.L_x_18) ;  /* 0xfffffffc00dc8947 */ /* 0x000fea000383ffff */
.L_x_17:
[----:B------:R-:W-:Y:S05]  /*0150*/  BSYNC.RECONVERGENT B0 ;  /* 0x0000000000007941 */ /* 0x000fea0003800200 */
.L_x_16:
[----:B------:R-:W1:Y:S01]  /*0160*/  S2UR UR4, SR_CTAID.X ;  /* 0x00000000000479c3 */ /* 0x000e620000002500 */
[----:B------:R-:W2:Y:S01]  /*0170*/  LDCU UR5, c[0x0][0x3b0] ;  /* 0x00007600ff0577ac */ /* 0x000ea20008000800 */
[----:B------:R-:W-:Y:S01]  /*0180*/  BSSY.RECONVERGENT B1, `(.L_x_19) ;  /* 0x0000030000017945 */ /* 0x000fe20003800200 */
[----:B------:R-:W3:Y:S05]  /*0190*/  LDCU.64 UR6, c[0x0][0x358] ;  /* 0x00006b00ff0677ac */ /* 0x000eea0008000a00 */
[----:B0-----:R-:W1:Y:S02]  /*01a0*/  LDC R5, c[0x0][0x360] ;  /* 0x0000d800ff057b82 */ /* 0x001e640000000800 */
[----:B-1----:R-:W-:-:S06]  /*01b0*/  IMAD R2, R5, UR4, R0 ;  /* 0x0000000405027c24 */ /* 0x002fcc000f8e0200 */
[----:B------:R-:W-:Y:S01]  /*01c0*/  BAR.SYNC.DEFER_BLOCKING 0x0 ;  /* 0x0000000000007b1d */ /* 0x000fe20000010000 */
[----:B--2---:R-:W-:-:S13]  /*01d0*/  ISETP.GE.AND P0, PT, R2, UR5, PT ;  /* 0x0000000502007c0c */ /* 0x004fda000bf06270 */
[----:B---3--:R-:W-:Y:S05]  /*01e0*/  @P0 BRA `(.L_x_20) ;  /* 0x0000000000a40947 */ /* 0x008fea0003800000 */
[----:B------:R-:W0:Y:S02]  /*01f0*/  LDCU UR4, c[0x0][0x370] ;  /* 0x00006e00ff0477ac */ /* 0x000e240008000800 */
[----:B0-----:R-:W-:-:S07]  /*0200*/  IMAD R11, R5, UR4, RZ ;  /* 0x00000004050b7c24 */ /* 0x001fce000f8e02ff */
.L_x_27:
[----:B0-----:R-:W0:Y:S01]  /*0210*/  LDC.64 R6, c[0x0][0x390] ;  /* 0x0000e400ff067b82 */ /* 0x001e220000000a00 */
[----:B------:R-:W1:Y:S01]  /*0220*/  LDCU.64 UR4, c[0x0][0x3b0] ;  /* 0x00007600ff0477ac */ /* 0x000e620008000a00 */
[----:B0-----:R-:W-:-:S05]  /*0230*/  IMAD.WIDE R6, R2, 0x4, R6 ;  /* 0x0000000402067825 */ /* 0x001fca00078e0206 */
[----:B------:R-:W2:Y:S01]  /*0240*/  LDG.E.CONSTANT R4, desc[UR6][R6.64] ;  /* 0x0000000606047981 */ /* 0x000ea2000c1e9900 */
[----:B-1----:R-:W-:Y:S01]  /*0250*/  MOV R3, UR5 ;  /* 0x0000000500037c02 */ /* 0x002fe20008000f00 */
[----:B------:R-:W-:Y:S01]  /*0260*/  IMAD.MOV.U32 R13, RZ, RZ, R2 ;  /* 0x000000ffff0d7224 */ /* 0x000fe200078e0002 */
[----:B------:R-:W-:Y:S01]  /*0270*/  IADD3 R2, PT, PT, R11, R2, RZ ;  /* 0x000000020b027210 */ /* 0x000fe20007ffe0ff */
[----:B------:R-:W-:Y:S03]  /*0280*/  BSSY.RECONVERGENT B0, `(.L_x_21) ;  /* 0x000001e000007945 */ /* 0x000fe60003800200 */
[----:B------:R-:W-:Y:S02]  /*0290*/  ISETP.GE.AND P1, PT, R2, UR4, PT ;  /* 0x0000000402007c0c */ /* 0x000fe4000bf26270 */
[----:B--2---:R-:W-:-:S04]  /*02a0*/  ISETP.GE.AND P0, PT, R4, R3, PT ;  /* 0x000000030400720c */ /* 0x004fc80003f06270 */
[----:B------:R-:W-:-:S13]  /*02b0*/  ISETP.LT.OR P0, PT, R4, RZ, P0 ;  /* 0x000000ff0400720c */ /* 0x000fda0000701670 */
[----:B------:R-:W-:Y:S05]  /*02c0*/  @P0 BRA `(.L_x_22) ;  /* 0x0000000000640947 */ /* 0x000fea0003800000 */
[----:B------:R-:W0:Y:S08]  /*02d0*/  LDC.64 R8, c[0x0][0x388] ;  /* 0x0000e200ff087b82 */ /* 0x000e300000000a00 */
[----:B------:R-:W1:Y:S01]  /*02e0*/  LDC.64 R6, c[0x0][0x380] ;  /* 0x0000e000ff067b82 */ /* 0x000e620000000a00 */
[----:B0-----:R-:W-:-:S06]  /*02f0*/  IMAD.WIDE R8, R13, 0x4, R8 ;  /* 0x000000040d087825 */ /* 0x001fcc00078e0208 */
[----:B------:R0:W5:Y:S01]  /*0300*/  LDG.E.CONSTANT R9, desc[UR6][R8.64] ;  /* 0x0000000608097981 */ /* 0x000162000c1e9900 */
[----:B-1----:R-:W-:-:S05]  /*0310*/  IMAD.WIDE R6, R13, 0x4, R6 ;  /* 0x000000040d067825 */ /* 0x002fca00078e0206 */
[----:B------:R0:W5:Y:S01]  /*0320*/  LDG.E.CONSTANT R13, desc[UR6][R6.64] ;  /* 0x00000006060d7981 */ /* 0x000162000c1e9900 */
[----:B------:R-:W1:Y:S01]  /*0330*/  S2UR UR5, SR_CgaCtaId ;  /* 0x00000000000579c3 */ /* 0x000e620000008800 */
[----:B------:R-:W-:Y:S01]  /*0340*/  UMOV UR4, 0x400 ;  /* 0x0000040000047882 */ /* 0x000fe20000000000 */
[----:B------:R-:W-:Y:S01]  /*0350*/  BSSY.RECONVERGENT B2, `(.L_x_23) ;  /* 0x0000007000027945 */ /* 0x000fe20003800200 */
[----:B-1----:R-:W-:-:S06]  /*0360*/  ULEA UR4, UR5, UR4, 0x18 ;  /* 0x0000000405047291 */ /* 0x002fcc000f8ec0ff */
[----:B0-----:R-:W-:-:S07]  /*0370*/  LEA R4, R4, UR4, 0x2 ;  /* 0x0000000404047c11 */ /* 0x001fce000f8e10ff */
.L_x_24:
[----:B------:R-:W0:Y:S02]  /*0380*/  LDS R6, [R4] ;  /* 0x0000000004067984 */ /* 0x000e240000000800 */
[----:B0----5:R-:W-:-:S05]  /*0390*/  FADD R7, R13, R6 ;  /* 0x000000060d077221 */ /* 0x021fca0000000000 */
[----:B------:R-:W0:Y:S02]  /*03a0*/  ATOMS.CAST.SPIN P0, [R4], R6, R7 ;  /* 0x000000060400758d */ /* 0x000e240001800007 */
[----:B0-----:R-:W-:Y:S05]  /*03b0*/  @!P0 BRA `(.L_x_24) ;  /* 0xfffffffc00f08947 */ /* 0x001fea000383ffff */
[----:B------:R-:W-:Y:S05]  /*03c0*/  BSYNC.RECONVERGENT B2 ;  /* 0x0000000000027941 */ /* 0x000fea0003800200 */
.L_x_23:
[----:B------:R-:W-:Y:S01]  /*03d0*/  BSSY.RECONVERGENT B2, `(.L_x_25) ;  /* 0x0000006000027945 */ /* 0x000fe20003800200 */
[----:B------:R-:W-:-:S07]  /*03e0*/  IMAD R4, R3, 0x4, R4 ;  /* 0x0000000403047824 */ /* 0x000fce00078e0204 */
.L_x_26:
[----:B------:R-:W0:Y:S02]  /*03f0*/  LDS R6, [R4] ;  /* 0x0000000004067984 */ /* 0x000e240000000800 */
[----:B0-----:R-:W-:-:S05]  /*0400*/  FADD R7, R9, R6 ;  /* 0x0000000609077221 */ /* 0x001fca0000000000 */
[----:B------:R-:W0:Y:S02]  /*0410*/  ATOMS.CAST.SPIN P0, [R4], R6, R7 ;  /* 0x000000060400758d */ /* 0x000e240001800007 */
[----:B0-----:R-:W-:Y:S05]  /*0420*/  @!P0 BRA `(.L_x_26) ;  /* 0xfffffffc00f08947 */ /* 0x001fea000383ffff */
[----:B------:R-:W-:Y:S05]  /*0430*/  BSYNC.RECONVERGENT B2 ;  /* 0x0000000000027941 */ /* 0x000fea0003800200 */
.L_x_25:
[----:B------:R-:W-:-:S05]  /*0440*/  LEA R4, R3, R4, 0x2 ;  /* 0x0000000403047211 */ /* 0x000fca00078e10ff */
[----:B------:R0:W-:Y:S02]  /*0450*/  ATOMS.POPC.INC.32 RZ, [R4+URZ] ;  /* 0x0000000004ff7f8c */ /* 0x0001e4000d8000ff */
.L_x_22:
[----:B------:R-:W-:Y:S05]  /*0460*/  BSYNC.RECONVERGENT B0 ;  /* 0x0000000000007941 */ /* 0x000fea0003800200 */
.L_x_21:
[----:B------:R-:W-:Y:S05]  /*0470*/  @!P1 BRA `(.L_x_27) ;  /* 0xfffffffc00649947 */ /* 0x000fea000383ffff */
.L_x_20:
[----:B------:R-:W-:Y:S05]  /*0480*/  BSYNC.RECONVERGENT B1 ;  /* 0x0000000000017941 */ /* 0x000fea0003800200 */
.L_x_19:
[----:B------:R-:W-:Y:S01]  /*0490*/  BAR.SYNC.DEFER_BLOCKING 0x0 ;  /* 0x0000000000007b1d */ /* 0x000fe20000010000 */
[----:B------:R-:W-:-:S13]  /*04a0*/  ISETP.GE.AND P0, PT, R0, R3, PT ;  /* 0x000000030000720c */ /* 0x000fda0003f06270 */
[----:B------:R-:W-:Y:S05]  /*04b0*/  @P0 EXIT ;  /* 0x000000000000094d */ /* 0x000fea0003800000 */
[----:B------:R-:W1:Y:S01]  /*04c0*/  S2UR UR5, SR_CgaCtaId ;  /* 0x00000000000579c3 */ /* 0x000e620000008800 */
[----:B------:R-:W-:-:S07]  /*04d0*/  UMOV UR4, 0x400 ;  /* 0x0000040000047882 */ /* 0x000fce0000000000 */
[----:B------:R-:W2:Y:S08]  /*04e0*/  LDC.64 R8, c[0x0][0x398] ;  /* 0x0000e600ff087b82 */ /* 0x000eb00000000a00 */
[----:B------:R-:W3:Y:S08]  /*04f0*/  LDC.64 R10, c[0x0][0x3a0] ;  /* 0x0000e800ff0a7b82 */ /* 0x000ef00000000a00 */
[----:B------:R-:W4:Y:S01]  /*0500*/  LDC.64 R6, c[0x0][0x3a8] ;  /* 0x0000ea00ff067b82 */ /* 0x000f220000000a00 */
[----:B-1----:R-:W-:-:S12]  /*0510*/  ULEA UR4, UR5, UR4, 0x18 ;  /* 0x0000000405047291 */ /* 0x002fd8000f8ec0ff */
.L_x_28:
[C---:B------:R-:W-:Y:S01]  /*0520*/  LEA R2, R0.reuse, UR4, 0x2 ;  /* 0x0000000400027c11 */ /* 0x040fe2000f8e10ff */
[----:B0-2---:R-:W-:-:S04]  /*0530*/  IMAD.WIDE R12, R0, 0x4, R8 ;  /* 0x00000004000c7825 */ /* 0x005fc800078e0208 */
[----:B0-----:R-:W-:Y:S01]  /*0540*/  IMAD R4, R3, 0x4, R2 ;  /* 0x0000000403047824 */ /* 0x001fe200078e0202 */
[----:B------:R-:W0:Y:S01]  /*0550*/  LDS R19, [R2] ;  /* 0x0000000002137984 */ /* 0x000e220000000800 */
[----:B---3--:R-:W-:-:S03]  /*0560*/  IMAD.WIDE R14, R0, 0x4, R10 ;  /* 0x00000004000e7825 */ /* 0x008fc600078e020a */
[----:B------:R-:W-:Y:S01]  /*0570*/  LEA R18, R3, R4, 0x2 ;  /* 0x0000000403127211 */ /* 0x000fe200078e10ff */
[----:B------:R-:W1:Y:S01]  /*0580*/  LDS R21, [R4] ;  /* 0x0000000004157984 */ /* 0x000e620000000800 */
[----:B----4-:R-:W-:-:S03]  /*0590*/  IMAD.WIDE R16, R0, 0x4, R6 ;  /* 0x0000000400107825 */ /* 0x010fc600078e0206 */
[----:B------:R-:W2:Y:S01]  /*05a0*/  LDS R23, [R18] ;  /* 0x0000000012177984 */ /* 0x000ea20000000800 */
[----:B------:R-:W-:-:S05]  /*05b0*/  IMAD.IADD R0, R5, 0x1, R0 ;  /* 0x0000000105007824 */ /* 0x000fca00078e0200 */
[----:B------:R-:W-:Y:S01]  /*05c0*/  ISETP.GE.AND P0, PT, R0, R3, PT ;  /* 0x000000030000720c */ /* 0x000fe20003f06270 */
[----:B0-----:R0:W-:Y:S04]  /*05d0*/  REDG.E.ADD.F32.FTZ.RN.STRONG.GPU desc[UR6][R12.64], R19 ;  /* 0x000000130c0079a6 */ /* 0x0011e8000c12f306 */
[----:B-1----:R0:W-:Y:S04]  /*05e0*/  REDG.E.ADD.F32.FTZ.RN.STRONG.GPU desc[UR6][R14.64], R21 ;  /* 0x000000150e0079a6 */ /* 0x0021e8000c12f306 */
[----:B--2---:R0:W-:Y:S04]  /*05f0*/  REDG.E.ADD.STRONG.GPU desc[UR6][R16.64], R23 ;  /* 0x000000171000798e */ /* 0x0041e8000c12e106 */
[----:B------:R-:W-:Y:S05]  /*0600*/  @!P0 BRA `(.L_x_28) ;  /* 0xfffffffc00c48947 */ /* 0x000fea000383ffff */
[----:B------:R-:W-:Y:S05]  /*0610*/  EXIT ;  /* 0x000000000000794d */ /* 0x000fea0003800000 */
.L_x_29:
        /* <DEDUP_REMOVED lines=14> */
.L_x_45:


//--------------------- .text._Z22assign_clusters_kernelPKfS0_S0_S0_Piii --------------------------
	.section	.text._Z22assign_clusters_kernelPKfS0_S0_S0_Piii,"ax",@progbits
	.align	128
        .global         _Z22assign_clusters_kernelPKfS0_S0_S0_Piii
        .type           _Z22assign_clusters_kernelPKfS0_S0_S0_Piii,@function
        .size           _Z22assign_clusters_kernelPKfS0_S0_S0_Piii,(.L_x_46 - _Z22assign_clusters_kernelPKfS0_S0_S0_Piii)
        .other          _Z22assign_clusters_kernelPKfS0_S0_S0_Piii,@"STO_CUDA_ENTRY STV_DEFAULT"
_Z22assign_clusters_kernelPKfS0_S0_S0_Piii:
.text._Z22assign_clusters_kernelPKfS0_S0_S0_Piii:
[----:B------:R-:W-:Y:S01]  /*0000*/  LDC R1, c[0x0][0x37c] ;  /* 0x0000df00ff017b82 */ /* 0x000fe20000000800 */
[----:B------:R-:W0:Y:S01]  /*0010*/  S2R R0, SR_TID.X ;  /* 0x0000000000007919 */ /* 0x000e220000002100 */
[----:B------:R-:W1:Y:S06]  /*0020*/  LDCU UR6, c[0x0][0x3ac] ;  /* 0x00007580ff0677ac */ /* 0x000e6c0008000800 */
[----:B------:R-:W2:Y:S01]  /*0030*/  S2UR UR5, SR_CgaCtaId ;  /* 0x00000000000579c3 */ /* 0x000ea20000008800 */
[----:B------:R-:W-:Y:S01]  /*0040*/  BSSY.RECONVERGENT B0, `(.L_x_30) ;  /* 0x0000016000007945 */ /* 0x000fe20003800200 */
[----:B------:R-:W-:Y:S01]  /*0050*/  UMOV UR4, 0x400 ;  /* 0x0000040000047882 */ /* 0x000fe20000000000 */
[----:B------:R-:W3:Y:S01]  /*0060*/  LDCU.64 UR12, c[0x0][0x358] ;  /* 0x00006b00ff0c77ac */ /* 0x000ee20008000a00 */
[----:B--2---:R-:W-:-:S04]  /*0070*/  ULEA UR4, UR5, UR4, 0x18 ;  /* 0x0000000405047291 */ /* 0x004fc8000f8ec0ff */
[----:B-1----:R-:W-:Y:S02]  /*0080*/  ULEA UR7, UR6, UR4, 0x2 ;  /* 0x0000000406077291 */ /* 0x002fe4000f8e10ff */
[----:B0-----:R-:W-:-:S13]  /*0090*/  ISETP.GE.AND P0, PT, R0, UR6, PT ;  /* 0x0000000600007c0c */ /* 0x001fda000bf06270 */
[----:B---3--:R-:W-:Y:S05]  /*00a0*/  @P0 BRA `(.L_x_31) ;  /* 0x00000000003c0947 */ /* 0x008fea0003800000 */
[----:B------:R-:W0:Y:S01]  /*00b0*/  LDC R10, c[0x0][0x360] ;  /* 0x0000d800ff0a7b82 */ /* 0x000e220000000800 */
[----:B------:R-:W-:-:S07]  /*00c0*/  MOV R11, R0 ;  /* 0x00000000000b7202 */ /* 0x000fce0000000f00 */
[----:B------:R-:W1:Y:S08]  /*00d0*/  LDC.64 R6, c[0x0][0x390] ;  /* 0x0000e400ff067b82 */ /* 0x000e700000000a00 */
[----:B------:R-:W2:Y:S02]  /*00e0*/  LDC.64 R8, c[0x0][0x398] ;  /* 0x0000e600ff087b82 */ /* 0x000ea40000000a00 */
.L_x_32:
[----:B-1--4-:R-:W-:-:S04]  /*00f0*/  IMAD.WIDE R2, R11, 0x4, R6 ;  /* 0x000000040b027825 */ /* 0x012fc800078e0206 */
[C---:B--2---:R-:W-:Y:S02]  /*0100*/  IMAD.WIDE R4, R11.reuse, 0x4, R8 ;  /* 0x000000040b047825 */ /* 0x044fe400078e0208 */
[----:B------:R-:W2:Y:S04]  /*0110*/  LDG.E.CONSTANT R2, desc[UR12][R2.64] ;  /* 0x0000000c02027981 */ /* 0x000ea8000c1e9900 */
[----:B------:R-:W3:Y:S01]  /*0120*/  LDG.E.CONSTANT R4, desc[UR12][R4.64] ;  /* 0x0000000c04047981 */ /* 0x000ee2000c1e9900 */
[C---:B------:R-:W-:Y:S02]  /*0130*/  LEA R13, R11.reuse, UR4, 0x2 ;  /* 0x000000040b0d7c11 */ /* 0x040fe4000f8e10ff */
[----:B------:R-:W-:Y:S02]  /*0140*/  LEA R15, R11, UR7, 0x2 ;  /* 0x000000070b0f7c11 */ /* 0x000fe4000f8e10ff */
[----:B0-----:R-:W-:-:S04]  /*0150*/  IADD3 R11, PT, PT, R10, R11, RZ ;  /* 0x0000000b0a0b7210 */ /* 0x001fc80007ffe0ff */
[----:B------:R-:W-:Y:S01]  /*0160*/  ISETP.GE.AND P0, PT, R11, UR6, PT ;  /* 0x000000060b007c0c */ /* 0x000fe2000bf06270 */
[----:B--2---:R4:W-:Y:S04]  /*0170*/  STS [R13], R2 ;  /* 0x000000020d007388 */ /* 0x0049e80000000800 */
[----:B---3--:R4:W-:Y:S08]  /*0180*/  STS [R15], R4 ;  /* 0x000000040f007388 */ /* 0x0089f00000000800 */
[----:B------:R-:W-:Y:S05]  /*0190*/  @!P0 BRA `(.L_x_32) ;  /* 0xfffffffc00d48947 */ /* 0x000fea000383ffff */
.L_x_31:
[----:B------:R-:W-:Y:S05]  /*01a0*/  BSYNC.RECONVERGENT B0 ;  /* 0x0000000000007941 */ /* 0x000fea0003800200 */
.L_x_30:
[----:B------:R-:W0:Y:S01]  /*01b0*/  S2UR UR5, SR_CTAID.X ;  /* 0x00000000000579c3 */ /* 0x000e220000002500 */
[----:B------:R-:W1:Y:S07]  /*01c0*/  LDCU UR9, c[0x0][0x3a8] ;  /* 0x00007500ff0977ac */ /* 0x000e6e0008000800 */
[----:B------:R-:W0:Y:S01]  /*01d0*/  LDC R5, c[0x0][0x360] ;  /* 0x0000d800ff057b82 */ /* 0x000e220000000800 */
[----:B------:R-:W2:Y:S01]  /*01e0*/  LDCU UR8, c[0x0][0x370] ;  /* 0x00006e00ff0877ac */ /* 0x000ea20008000800 */
[----:B0-----:R-:W-:-:S02]  /*01f0*/  IMAD R3, R5, UR5, R0 ;  /* 0x0000000505037c24 */ /* 0x001fc4000f8e0200 */
[----:B--2---:R-:W-:-:S04]  /*0200*/  IMAD R0, R5, UR8, RZ ;  /* 0x0000000805007c24 */ /* 0x004fc8000f8e02ff */
[----:B------:R-:W-:Y:S01]  /*0210*/  BAR.SYNC.DEFER_BLOCKING 0x0 ;  /* 0x0000000000007b1d */ /* 0x000fe20000010000 */
[----:B-1----:R-:W-:-:S13]  /*0220*/  ISETP.GE.AND P0, PT, R3, UR9, PT ;  /* 0x0000000903007c0c */ /* 0x002fda000bf06270 */
[----:B------:R-:W-:Y:S05]  /*0230*/  @P0 EXIT ;  /* 0x000000000000094d */ /* 0x000fea0003800000 */
[----:B------:R-:W-:-:S09]  /*0240*/  UISETP.GT.AND UP0, UPT, UR6, URZ, UPT ;  /* 0x000000ff0600728c */ /* 0x000fd2000bf04270 */
[----:B------:R-:W-:Y:S05]  /*0250*/  BRA.U UP0, `(.L_x_33) ;  /* 0x0000000100207547 */ /* 0x000fea000b800000 */
[----:B------:R-:W0:Y:S01]  /*0260*/  LDC.64 R6, c[0x0][0x3a0] ;  /* 0x0000e800ff067b82 */ /* 0x000e220000000a00 */
[----:B------:R-:W-:-:S07]  /*0270*/  MOV R9, 0xffffffff ;  /* 0xffffffff00097802 */ /* 0x000fce0000000f00 */
.L_x_34:
[----:B0---4-:R-:W-:Y:S01]  /*0280*/  IMAD.WIDE R4, R3, 0x4, R6 ;  /* 0x0000000403047825 */ /* 0x011fe200078e0206 */
[----:B------:R-:W-:-:S04]  /*0290*/  IADD3 R3, PT, PT, R0, R3, RZ ;  /* 0x0000000300037210 */ /* 0x000fc80007ffe0ff */
[----:B------:R1:W-:Y:S01]  /*02a0*/  STG.E desc[UR12][R4.64], R9 ;  /* 0x0000000904007986 */ /* 0x0003e2000c10190c */
[----:B------:R-:W-:-:S13]  /*02b0*/  ISETP.GE.AND P0, PT, R3, UR9, PT ;  /* 0x0000000903007c0c */ /* 0x000fda000bf06270 */
[----:B-1----:R-:W-:Y:S05]  /*02c0*/  @!P0 BRA `(.L_x_34) ;  /* 0xfffffffc00ec8947 */ /* 0x002fea000383ffff */
[----:B------:R-:W-:Y:S05]  /*02d0*/  EXIT ;  /* 0x000000000000794d */ /* 0x000fea0003800000 */
.L_x_33:
[----:B------:R-:W-:Y:S02]  /*02e0*/  ULOP3.LUT UR8, UR6, 0x7, URZ, 0xc0, !UPT ;  /* 0x0000000706087892 */ /* 0x000fe4000f8ec0ff */
[----:B------:R-:W-:Y:S02]  /*02f0*/  ULOP3.LUT UR10, UR6, 0x3, URZ, 0xc0, !UPT ;  /* 0x00000003060a7892 */ /* 0x000fe4000f8ec0ff */
[----:B------:R-:W-:Y:S02]  /*0300*/  UIADD3 UR9, UPT, UPT, UR8, -0x1, URZ ;  /* 0xffffffff08097890 */ /* 0x000fe4000fffe0ff */
[----:B------:R-:W-:Y:S02]  /*0310*/  ULOP3.LUT UR5, UR6, 0x7ffffff8, URZ, 0xc0, !UPT ;  /* 0x7ffffff806057892 */ /* 0x000fe4000f8ec0ff */
[----:B------:R-:W-:-:S11]  /*0320*/  UISETP.GE.U32.AND UP0, UPT, UR9, 0x3, UPT ;  /* 0x000000030900788c */ /* 0x000fd6000bf06070 */
.L_x_40:
[----:B----4-:R-:W0:Y:S08]  /*0330*/  LDC.64 R4, c[0x0][0x380] ;  /* 0x0000e000ff047b82 */ /* 0x010e300000000a00 */
[----:B------:R-:W1:Y:S08]  /*0340*/  LDC.64 R6, c[0x0][0x388] ;  /* 0x0000e200ff067b82 */ /* 0x000e700000000a00 */
[----:B------:R-:W2:Y:S01]  /*0350*/  LDC R13, c[0x0][0x3ac] ;  /* 0x0000eb00ff0d7b82 */ /* 0x000ea20000000800 */
[----:B0-----:R-:W-:-:S05]  /*0360*/  IMAD.WIDE R4, R3, 0x4, R4 ;  /* 0x0000000403047825 */ /* 0x001fca00078e0204 */
[----:B-----5:R0:W5:Y:S01]  /*0370*/  LDG.E.CONSTANT R2, desc[UR12][R4.64] ;  /* 0x0000000c04027981 */ /* 0x020162000c1e9900 */
[----:B-1----:R-:W-:-:S05]  /*0380*/  IMAD.WIDE R6, R3, 0x4, R6 ;  /* 0x0000000403067825 */ /* 0x002fca00078e0206 */
[----:B------:R0:W5:Y:S01]  /*0390*/  LDG.E.CONSTANT R12, desc[UR12][R6.64] ;  /* 0x0000000c060c7981 */ /* 0x000162000c1e9900 */
[----:B--2---:R-:W-:Y:S01]  /*03a0*/  ISETP.GE.U32.AND P0, PT, R13, 0x8, PT ;  /* 0x000000080d00780c */ /* 0x004fe20003f06070 */
[----:B------:R-:W-:Y:S02]  /*03b0*/  HFMA2 R9, -RZ, RZ, 0, 0 ;  /* 0x00000000ff097431 */ /* 0x000fe400000001ff */
[----:B------:R-:W-:Y:S01]  /*03c0*/  IMAD.MOV.U32 R15, RZ, RZ, 0x7f7fffff ;  /* 0x7f7fffffff0f7424 */ /* 0x000fe200078e00ff */
[----:B------:R-:W-:-:S09]  /*03d0*/  MOV R14, 0xffffffff ;  /* 0xffffffff000e7802 */ /* 0x000fd20000000f00 */
[----:B0-----:R-:W-:Y:S05]  /*03e0*/  @!P0 BRA `(.L_x_35) ;  /* 0x0000000400348947 */ /* 0x001fea0003800000 */
[----:B------:R-:W-:Y:S01]  /*03f0*/  UIADD3 UR6, UPT, UPT, UR4, 0x10, URZ ;  /* 0x0000001004067890 */ /* 0x000fe2000fffe0ff */
[----:B------:R-:W-:Y:S01]  /*0400*/  MOV R15, 0x7f7fffff ;  /* 0x7f7fffff000f7802 */ /* 0x000fe20000000f00 */
[----:B------:R-:W-:Y:S01]  /*0410*/  IMAD.MOV.U32 R17, RZ, RZ, RZ ;  /* 0x000000ffff117224 */ /* 0x000fe200078e00ff */
[----:B------:R-:W-:-:S03]  /*0420*/  MOV R14, 0xffffffff ;  /* 0xffffffff000e7802 */ /* 0x000fc60000000f00 */
[----:B------:R-:W-:-:S07]  /*0430*/  MOV R16, UR6 ;  /* 0x0000000600107c02 */ /* 0x000fce0008000f00 */
.L_x_36:
[----:B------:R-:W-:Y:S01]  /*0440*/  LEA R18, R13, R16, 0x2 ;  /* 0x000000100d127211 */ /* 0x000fe200078e10ff */
[----:B------:R-:W0:Y:S04]  /*0450*/  LDS.128 R4, [R16+-0x10] ;  /* 0xfffff00010047984 */ /* 0x000e280000000c00 */
[----:B------:R-:W1:Y:S04]  /*0460*/  LDS R23, [R18+-0x10] ;  /* 0xfffff00012177984 */ /* 0x000e680000000800 */
[----:B------:R-:W2:Y:S04]  /*0470*/  LDS R29, [R18+-0xc] ;  /* 0xfffff400121d7984 */ /* 0x000ea80000000800 */
[----:B------:R-:W3:Y:S04]  /*0480*/  LDS R25, [R18+-0x8] ;  /* 0xfffff80012197984 */ /* 0x000ee80000000800 */
[----:B------:R-:W4:Y:S04]  /*0490*/  LDS R21, [R18+-0x4] ;  /* 0xfffffc0012157984 */ /* 0x000f280000000800 */
[----:B------:R-:W4:Y:S04]  /*04a0*/  LDS R19, [R18] ;  /* 0x0000000012137984 */ /* 0x000f280000000800 */
[----:B------:R0:W4:Y:S02]  /*04b0*/  LDS.128 R8, [R16] ;  /* 0x0000000010087984 */ /* 0x0001240000000c00 */
[----:B0-----:R-:W-:Y:S01]  /*04c0*/  IADD3 R16, PT, PT, R16, 0x20, RZ ;  /* 0x0000002010107810 */ /* 0x001fe20007ffe0ff */
[C---:B-----5:R-:W-:Y:S01]  /*04d0*/  FADD R4, R2.reuse, -R4 ;  /* 0x8000000402047221 */ /* 0x060fe20000000000 */
[C---:B------:R-:W-:Y:S01]  /*04e0*/  FADD R5, R2.reuse, -R5 ;  /* 0x8000000502057221 */ /* 0x040fe20000000000 */
[C---:B------:R-:W-:Y:S01]  /*04f0*/  FADD R6, R2.reuse, -R6 ;  /* 0x8000000602067221 */ /* 0x040fe20000000000 */
[----:B------:R-:W-:Y:S01]  /*0500*/  FADD R7, R2, -R7 ;  /* 0x8000000702077221 */ /* 0x000fe20000000000 */
[----:B-1----:R-:W-:-:S02]  /*0510*/  FADD R20, R12, -R23 ;  /* 0x800000170c147221 */ /* 0x002fc40000000000 */
[----:B------:R-:W0:Y:S02]  /*0520*/  LDS R23, [R18+0x4] ;  /* 0x0000040012177984 */ /* 0x000e240000000800 */
[----:B------:R-:W-:Y:S01]  /*0530*/  FMUL R27, R20, R20 ;  /* 0x00000014141b7220 */ /* 0x000fe20000400000 */
[----:B--2---:R-:W-:-:S03]  /*0540*/  FADD R29, R12, -R29 ;  /* 0x8000001d0c1d7221 */ /* 0x004fc60000000000 */
[----:B------:R-:W-:Y:S01]  /*0550*/  FFMA R4, R4, R4, R27 ;  /* 0x0000000404047223 */ /* 0x000fe2000000001b */
[----:B------:R-:W-:Y:S01]  /*0560*/  FMUL R20, R29, R29 ;  /* 0x0000001d1d147220 */ /* 0x000fe20000400000 */
[----:B------:R-:W1:Y:S01]  /*0570*/  LDS R27, [R18+0x8] ;  /* 0x00000800121b7984 */ /* 0x000e620000000800 */
[C---:B---3--:R-:W-:Y:S01]  /*0580*/  FADD R25, R12.reuse, -R25 ;  /* 0x800000190c197221 */ /* 0x048fe20000000000 */
[----:B----4-:R-:W-:Y:S01]  /*0590*/  FADD R21, R12, -R21 ;  /* 0x800000150c157221 */ /* 0x010fe20000000000 */
[C---:B------:R-:W-:Y:S01]  /*05a0*/  FSETP.GEU.AND P4, PT, R4.reuse, R15, PT ;  /* 0x0000000f0400720b */ /* 0x040fe20003f8e000 */
[----:B------:R-:W-:Y:S01]  /*05b0*/  FFMA R20, R5, R5, R20 ;  /* 0x0000000505147223 */ /* 0x000fe20000000014 */
[----:B------:R-:W-:Y:S01]  /*05c0*/  FMUL R25, R25, R25 ;  /* 0x0000001919197220 */ /* 0x000fe20000400000 */
[----:B------:R-:W2:Y:S01]  /*05d0*/  LDS R5, [R18+0xc] ;  /* 0x00000c0012057984 */ /* 0x000ea20000000800 */
[----:B------:R-:W-:Y:S01]  /*05e0*/  FSEL R15, R4, R15, !P4 ;  /* 0x0000000f040f7208 */ /* 0x000fe20006000000 */
[----:B------:R-:W-:Y:S01]  /*05f0*/  FMUL R4, R21, R21 ;  /* 0x0000001515047220 */ /* 0x000fe20000400000 */
[----:B------:R-:W-:Y:S01]  /*0600*/  FFMA R6, R6, R6, R25 ;  /* 0x0000000606067223 */ /* 0x000fe20000000019 */
[----:B------:R-:W-:Y:S01]  /*0610*/  FADD R19, R12, -R19 ;  /* 0x800000130c137221 */ /* 0x000fe20000000000 */
[----:B------:R-:W-:Y:S01]  /*0620*/  FSETP.GEU.AND P5, PT, R20, R15, PT ;  /* 0x0000000f1400720b */ /* 0x000fe20003fae000 */
[----:B------:R-:W-:Y:S01]  /*0630*/  FFMA R7, R7, R7, R4 ;  /* 0x0000000707077223 */ /* 0x000fe20000000004 */
[----:B------:R-:W-:Y:S01]  /*0640*/  FADD R8, R2, -R8 ;  /* 0x8000000802087221 */ /* 0x000fe20000000000 */
[----:B------:R-:W-:Y:S01]  /*0650*/  FMUL R19, R19, R19 ;  /* 0x0000001313137220 */ /* 0x000fe20000400000 */
[----:B------:R-:W-:Y:S01]  /*0660*/  FSEL R15, R20, R15, !P5 ;  /* 0x0000000f140f7208 */ /* 0x000fe20006800000 */
[C---:B------:R-:W-:Y:S01]  /*0670*/  FADD R9, R2.reuse, -R9 ;  /* 0x8000000902097221 */ /* 0x040fe20000000000 */
[----:B------:R-:W-:Y:S01]  /*0680*/  FADD R10, R2, -R10 ;  /* 0x8000000a020a7221 */ /* 0x000fe20000000000 */
[----:B------:R-:W-:Y:S01]  /*0690*/  FFMA R19, R8, R8, R19 ;  /* 0x0000000808137223 */ /* 0x000fe20000000013 */
[----:B------:R-:W-:Y:S01]  /*06a0*/  FSETP.GEU.AND P3, PT, R6, R15, PT ;  /* 0x0000000f0600720b */ /* 0x000fe20003f6e000 */
[----:B------:R-:W-:Y:S01]  /*06b0*/  FADD R11, R2, -R11 ;  /* 0x8000000b020b7221 */ /* 0x000fe20000000000 */
[----:B------:R-:W-:-:S02]  /*06c0*/  SEL R14, R17, R14, !P4 ;  /* 0x0000000e110e7207 */ /* 0x000fc40006000000 */
[----:B------:R-:W-:Y:S02]  /*06d0*/  FSEL R6, R6, R15, !P3 ;  /* 0x0000000f06067208 */ /* 0x000fe40005800000 */
[----:B------:R-:W-:Y:S02]  /*06e0*/  @!P5 IADD3 R14, PT, PT, R17, 0x1, RZ ;  /* 0x00000001110ed810 */ /* 0x000fe40007ffe0ff */
[----:B------:R-:W-:-:S04]  /*06f0*/  FSETP.GEU.AND P2, PT, R7, R6, PT ;  /* 0x000000060700720b */ /* 0x000fc80003f4e000 */
[----:B------:R-:W-:Y:S01]  /*0700*/  FSEL R6, R7, R6, !P2 ;  /* 0x0000000607067208 */ /* 0x000fe20005000000 */
[----:B0-----:R-:W-:Y:S01]  /*0710*/  FADD R23, R12, -R23 ;  /* 0x800000170c177221 */ /* 0x001fe20000000000 */
[----:B------:R-:W-:Y:S02]  /*0720*/  @!P3 IADD3 R14, PT, PT, R17, 0x2, RZ ;  /* 0x00000002110eb810 */ /* 0x000fe40007ffe0ff */
[----:B------:R-:W-:Y:S01]  /*0730*/  FSETP.GEU.AND P0, PT, R19, R6, PT ;  /* 0x000000061300720b */ /* 0x000fe20003f0e000 */
[----:B------:R-:W-:-:S03]  /*0740*/  FMUL R4, R23, R23 ;  /* 0x0000001717047220 */ /* 0x000fc60000400000 */
[----:B------:R-:W-:Y:S01]  /*0750*/  FSEL R6, R19, R6, !P0 ;  /* 0x0000000613067208 */ /* 0x000fe20004000000 */
[C---:B-1----:R-:W-:Y:S01]  /*0760*/  FADD R27, R12.reuse, -R27 ;  /* 0x8000001b0c1b7221 */ /* 0x042fe20000000000 */
[----:B------:R-:W-:Y:S01]  /*0770*/  FFMA R9, R9, R9, R4 ;  /* 0x0000000909097223 */ /* 0x000fe20000000004 */
[----:B------:R-:W-:Y:S02]  /*0780*/  @!P2 VIADD R14, R17, 0x3 ;  /* 0x00000003110ea836 */ /* 0x000fe40000000000 */
[----:B------:R-:W-:Y:S02]  /*0790*/  FMUL R27, R27, R27 ;  /* 0x0000001b1b1b7220 */ /* 0x000fe40000400000 */
[----:B------:R-:W-:Y:S01]  /*07a0*/  FSETP.GEU.AND P1, PT, R9, R6, PT ;  /* 0x000000060900720b */ /* 0x000fe20003f2e000 */
[----:B--2---:R-:W-:Y:S01]  /*07b0*/  FADD R5, R12, -R5 ;  /* 0x800000050c057221 */ /* 0x004fe20000000000 */
[----:B------:R-:W-:Y:S01]  /*07c0*/  FFMA R27, R10, R10, R27 ;  /* 0x0000000a0a1b7223 */ /* 0x000fe2000000001b */
[----:B------:R-:W-:-:S02]  /*07d0*/  @!P0 IADD3 R14, PT, PT, R17, 0x4, RZ ;  /* 0x00000004110e8810 */ /* 0x000fc40007ffe0ff */
[----:B------:R-:W-:Y:S01]  /*07e0*/  FSEL R6, R9, R6, !P1 ;  /* 0x0000000609067208 */ /* 0x000fe20004800000 */
[----:B------:R-:W-:-:S03]  /*07f0*/  FMUL R4, R5, R5 ;  /* 0x0000000505047220 */ /* 0x000fc60000400000 */
[----:B------:R-:W-:Y:S01]  /*0800*/  FSETP.GEU.AND P4, PT, R27, R6, PT ;  /* 0x000000061b00720b */ /* 0x000fe20003f8e000 */
[----:B------:R-:W-:-:S03]  /*0810*/  FFMA R11, R11, R11, R4 ;  /* 0x0000000b0b0b7223 */ /* 0x000fc60000000004 */
[----:B------:R-:W-:Y:S02]  /*0820*/  FSEL R6, R27, R6, !P4 ;  /* 0x000000061b067208 */ /* 0x000fe40006000000 */
[----:B------:R-:W-:Y:S02]  /*0830*/  @!P1 IADD3 R14, PT, PT, R17, 0x5, RZ ;  /* 0x00000005110e9810 */ /* 0x000fe40007ffe0ff */
[----:B------:R-:W-:-:S04]  /*0840*/  FSETP.GEU.AND P2, PT, R11, R6, PT ;  /* 0x000000060b00720b */ /* 0x000fc80003f4e000 */
[----:B------:R-:W-:Y:S02]  /*0850*/  FSEL R15, R11, R6, !P2 ;  /* 0x000000060b0f7208 */ /* 0x000fe40005000000 */
[----:B------:R-:W-:-:S07]  /*0860*/  @!P4 IADD3 R14, PT, PT, R17, 0x6, RZ ;  /* 0x00000006110ec810 */ /* 0x000fce0007ffe0ff */
[C---:B------:R-:W-:Y:S01]  /*0870*/  @!P2 IADD3 R14, PT, PT, R17.reuse, 0x7, RZ ;  /* 0x00000007110ea810 */ /* 0x040fe20007ffe0ff */
[----:B------:R-:W-:-:S05]  /*0880*/  VIADD R17, R17, 0x8 ;  /* 0x0000000811117836 */ /* 0x000fca0000000000 */
[----:B------:R-:W-:-:S13]  /*0890*/  ISETP.NE.AND P0, PT, R17, UR5, PT ;  /* 0x0000000511007c0c */ /* 0x000fda000bf05270 */
[----:B------:R-:W-:Y:S05]  /*08a0*/  @P0 BRA `(.L_x_36) ;  /* 0xfffffff800e40947 */ /* 0x000fea000383ffff */
[----:B------:R-:W-:-:S07]  /*08b0*/  MOV R9, UR5 ;  /* 0x0000000500097c02 */ /* 0x000fce0008000f00 */
.L_x_35:
[----:B------:R-:W-:-:S09]  /*08c0*/  UISETP.NE.AND UP1, UPT, UR8, URZ, UPT ;  /* 0x000000ff0800728c */ /* 0x000fd2000bf25270 */
[----:B------:R-:W-:Y:S05]  /*08d0*/  BRA.U !UP1, `(.L_x_37) ;  /* 0x0000000509287547 */ /* 0x000fea000b800000 */
[----:B------:R-:W-:Y:S01]  /*08e0*/  UISETP.NE.AND UP1, UPT, UR10, URZ, UPT ;  /* 0x000000ff0a00728c */ /* 0x000fe2000bf25270 */
[----:B------:R-:W-:Y:S10]  /*08f0*/  BRA.U !UP0, `(.L_x_38) ;  /* 0x0000000108947547 */ /* 0x000ff4000b800000 */
[C---:B------:R-:W-:Y:S02]  /*0900*/  LEA R10, R9.reuse, UR7, 0x2 ;  /* 0x00000007090a7c11 */ /* 0x040fe4000f8e10ff */
[----:B------:R-:W-:-:S03]  /*0910*/  LEA R8, R9, UR4, 0x2 ;  /* 0x0000000409087c11 */ /* 0x000fc6000f8e10ff */
[----:B------:R-:W0:Y:S04]  /*0920*/  LDS R11, [R10] ;  /* 0x000000000a0b7984 */ /* 0x000e280000000800 */
[----:B------:R-:W1:Y:S04]  /*0930*/  LDS.64 R4, [R8] ;  /* 0x0000000008047984 */ /* 0x000e680000000a00 */
[----:B------:R-:W2:Y:S04]  /*0940*/  LDS R17, [R10+0x4] ;  /* 0x000004000a117984 */ /* 0x000ea80000000800 */
[----:B------:R-:W3:Y:S04]  /*0950*/  LDS R19, [R10+0x8] ;  /* 0x000008000a137984 */ /* 0x000ee80000000800 */
[----:B------:R-:W4:Y:S04]  /*0960*/  LDS.64 R6, [R8+0x8] ;  /* 0x0000080008067984 */ /* 0x000f280000000a00 */
[----:B------:R-:W4:Y:S01]  /*0970*/  LDS R21, [R10+0xc] ;  /* 0x00000c000a157984 */ /* 0x000f220000000800 */
[----:B0----5:R-:W-:Y:S01]  /*0980*/  FADD R11, R12, -R11 ;  /* 0x8000000b0c0b7221 */ /* 0x021fe20000000000 */
[----:B-1----:R-:W-:-:S03]  /*0990*/  FADD R4, R2, -R4 ;  /* 0x8000000402047221 */ /* 0x002fc60000000000 */
[----:B------:R-:W-:Y:S01]  /*09a0*/  FMUL R11, R11, R11 ;  /* 0x0000000b0b0b7220 */ /* 0x000fe20000400000 */
[----:B------:R-:W-:Y:S01]  /*09b0*/  FADD R5, R2, -R5 ;  /* 0x8000000502057221 */ /* 0x000fe20000000000 */
[----:B--2---:R-:W-:Y:S02]  /*09c0*/  FADD R17, R12, -R17 ;  /* 0x800000110c117221 */ /* 0x004fe40000000000 */
[----:B------:R-:W-:Y:S02]  /*09d0*/  FFMA R4, R4, R4, R11 ;  /* 0x0000000404047223 */ /* 0x000fe4000000000b */
[----:B------:R-:W-:Y:S01]  /*09e0*/  FMUL R16, R17, R17 ;  /* 0x0000001111107220 */ /* 0x000fe20000400000 */
[----:B---3--:R-:W-:Y:S02]  /*09f0*/  FADD R19, R12, -R19 ;  /* 0x800000130c137221 */ /* 0x008fe40000000000 */
[----:B------:R-:W-:Y:S01]  /*0a00*/  FSETP.GEU.AND P0, PT, R4, R15, PT ;  /* 0x0000000f0400720b */ /* 0x000fe20003f0e000 */
[----:B------:R-:W-:Y:S01]  /*0a10*/  FFMA R5, R5, R5, R16 ;  /* 0x0000000505057223 */ /* 0x000fe20000000010 */
[----:B----4-:R-:W-:-:S02]  /*0a20*/  FADD R6, R2, -R6 ;  /* 0x8000000602067221 */ /* 0x010fc40000000000 */
[----:B------:R-:W-:Y:S01]  /*0a30*/  FSEL R4, R4, R15, !P0 ;  /* 0x0000000f04047208 */ /* 0x000fe20004000000 */
[----:B------:R-:W-:Y:S01]  /*0a40*/  FMUL R19, R19, R19 ;  /* 0x0000001313137220 */ /* 0x000fe20000400000 */
[----:B------:R-:W-:Y:S01]  /*0a50*/  FADD R21, R12, -R21 ;  /* 0x800000150c157221 */ /* 0x000fe20000000000 */
[----:B------:R-:W-:Y:S01]  /*0a60*/  FADD R7, R2, -R7 ;  /* 0x8000000702077221 */ /* 0x000fe20000000000 */
[----:B------:R-:W-:Y:S01]  /*0a70*/  FSETP.GEU.AND P1, PT, R5, R4, PT ;  /* 0x000000040500720b */ /* 0x000fe20003f2e000 */
[----:B------:R-:W-:Y:S01]  /*0a80*/  FFMA R19, R6, R6, R19 ;  /* 0x0000000606137223 */ /* 0x000fe20000000013 */
[----:B------:R-:W-:Y:S01]  /*0a90*/  FMUL R6, R21, R21 ;  /* 0x0000001515067220 */ /* 0x000fe20000400000 */
[----:B------:R-:W-:Y:S02]  /*0aa0*/  SEL R14, R9, R14, !P0 ;  /* 0x0000000e090e7207 */ /* 0x000fe40004000000 */
[----:B------:R-:W-:Y:S01]  /*0ab0*/  FSEL R4, R5, R4, !P1 ;  /* 0x0000000405047208 */ /* 0x000fe20004800000 */
[----:B------:R-:W-:-:S03]  /*0ac0*/  FFMA R7, R7, R7, R6 ;  /* 0x0000000707077223 */ /* 0x000fc60000000006 */
[----:B------:R-:W-:-:S04]  /*0ad0*/  FSETP.GEU.AND P2, PT, R19, R4, PT ;  /* 0x000000041300720b */ /* 0x000fc80003f4e000 */
[----:B------:R-:W-:Y:S02]  /*0ae0*/  FSEL R4, R19, R4, !P2 ;  /* 0x0000000413047208 */ /* 0x000fe40005000000 */
[----:B------:R-:W-:Y:S02]  /*0af0*/  @!P1 IADD3 R14, PT, PT, R9, 0x1, RZ ;  /* 0x00000001090e9810 */ /* 0x000fe40007ffe0ff */
[----:B------:R-:W-:-:S04]  /*0b00*/  FSETP.GEU.AND P3, PT, R7, R4, PT ;  /* 0x000000040700720b */ /* 0x000fc80003f6e000 */
[----:B------:R-:W-:Y:S02]  /*0b10*/  FSEL R15, R7, R4, !P3 ;  /* 0x00000004070f7208 */ /* 0x000fe40005800000 */
[----:B------:R-:W-:-:S07]  /*0b20*/  @!P2 IADD3 R14, PT, PT, R9, 0x2, RZ ;  /* 0x00000002090ea810 */ /* 0x000fce0007ffe0ff */
[C---:B------:R-:W-:Y:S01]  /*0b30*/  @!P3 VIADD R14, R9.reuse, 0x3 ;  /* 0x00000003090eb836 */ /* 0x040fe20000000000 */
[----:B------:R-:W-:-:S07]  /*0b40*/  IADD3 R9, PT, PT, R9, 0x4, RZ ;  /* 0x0000000409097810 */ /* 0x000fce0007ffe0ff */
.L_x_38:
[----:B------:R-:W-:Y:S05]  /*0b50*/  BRA.U !UP1, `(.L_x_37) ;  /* 0x0000000109887547 */ /* 0x000fea000b800000 */
[----:B------:R-:W-:Y:S01]  /*0b60*/  UISETP.NE.AND UP1, UPT, UR10, 0x1, UPT ;  /* 0x000000010a00788c */ /* 0x000fe2000bf25270 */
[----:B------:R-:W-:-:S08]  /*0b70*/  LOP3.LUT P0, RZ, R13, 0x1, RZ, 0xc0, !PT ;  /* 0x000000010dff7812 */ /* 0x000fd0000780c0ff */
[----:B------:R-:W-:Y:S05]  /*0b80*/  BRA.U !UP1, `(.L_x_39) ;  /* 0x0000000109507547 */ /* 0x000fea000b800000 */
[C---:B------:R-:W-:Y:S02]  /*0b90*/  LEA R7, R9.reuse, UR7, 0x2 ;  /* 0x0000000709077c11 */ /* 0x040fe4000f8e10ff */
[----:B------:R-:W-:-:S03]  /*0ba0*/  LEA R4, R9, UR4, 0x2 ;  /* 0x0000000409047c11 */ /* 0x000fc6000f8e10ff */
[----:B------:R-:W0:Y:S04]  /*0bb0*/  LDS R11, [R7] ;  /* 0x00000000070b7984 */ /* 0x000e280000000800 */
[----:B------:R-:W1:Y:S04]  /*0bc0*/  LDS.64 R4, [R4] ;  /* 0x0000000004047984 */ /* 0x000e680000000a00 */
[----:B------:R-:W2:Y:S01]  /*0bd0*/  LDS R13, [R7+0x4] ;  /* 0x00000400070d7984 */ /* 0x000ea20000000800 */
[----:B0----5:R-:W-:Y:S01]  /*0be0*/  FADD R11, R12, -R11 ;  /* 0x8000000b0c0b7221 */ /* 0x021fe20000000000 */
[----:B-1----:R-:W-:-:S03]  /*0bf0*/  FADD R6, R2, -R4 ;  /* 0x8000000402067221 */ /* 0x002fc60000000000 */
[----:B------:R-:W-:Y:S01]  /*0c00*/  FMUL R11, R11, R11 ;  /* 0x0000000b0b0b7220 */ /* 0x000fe20000400000 */
[----:B------:R-:W-:Y:S01]  /*0c10*/  FADD R5, R2, -R5 ;  /* 0x8000000502057221 */ /* 0x000fe20000000000 */
[----:B--2---:R-:W-:Y:S02]  /*0c20*/  FADD R13, R12, -R13 ;  /* 0x8000000d0c0d7221 */ /* 0x004fe40000000000 */
[----:B------:R-:W-:Y:S02]  /*0c30*/  FFMA R6, R6, R6, R11 ;  /* 0x0000000606067223 */ /* 0x000fe4000000000b */
[----:B------:R-:W-:-:S03]  /*0c40*/  FMUL R8, R13, R13 ;  /* 0x0000000d0d087220 */ /* 0x000fc60000400000 */
[----:B------:R-:W-:Y:S01]  /*0c50*/  FSETP.GEU.AND P1, PT, R6, R15, PT ;  /* 0x0000000f0600720b */ /* 0x000fe20003f2e000 */
[----:B------:R-:W-:-:S03]  /*0c60*/  FFMA R8, R5, R5, R8 ;  /* 0x0000000505087223 */ /* 0x000fc60000000008 */
[----:B------:R-:W-:Y:S02]  /*0c70*/  FSEL R15, R6, R15, !P1 ;  /* 0x0000000f060f7208 */ /* 0x000fe40004800000 */
[----:B------:R-:W-:Y:S02]  /*0c80*/  SEL R14, R9, R14, !P1 ;  /* 0x0000000e090e7207 */ /* 0x000fe40004800000 */
[----:B------:R-:W-:-:S04]  /*0c90*/  FSETP.GEU.AND P2, PT, R8, R15, PT ;  /* 0x0000000f0800720b */ /* 0x000fc80003f4e000 */
[----:B------:R-:W-:-:S09]  /*0ca0*/  FSEL R15, R8, R15, !P2 ;  /* 0x0000000f080f7208 */ /* 0x000fd20005000000 */
[C---:B------:R-:W-:Y:S02]  /*0cb0*/  @!P2 IADD3 R14, PT, PT, R9.reuse, 0x1, RZ ;  /* 0x00000001090ea810 */ /* 0x040fe40007ffe0ff */
[----:B------:R-:W-:-:S07]  /*0cc0*/  IADD3 R9, PT, PT, R9, 0x2, RZ ;  /* 0x0000000209097810 */ /* 0x000fce0007ffe0ff */
.L_x_39:
[----:B------:R-:W-:Y:S05]  /*0cd0*/  @!P0 BRA `(.L_x_37) ;  /* 0x0000000000288947 */ /* 0x000fea0003800000 */
[C---:B------:R-:W-:Y:S02]  /*0ce0*/  LEA R6, R9.reuse, UR7, 0x2 ;  /* 0x0000000709067c11 */ /* 0x040fe4000f8e10ff */
[----:B------:R-:W-:-:S03]  /*0cf0*/  LEA R4, R9, UR4, 0x2 ;  /* 0x0000000409047c11 */ /* 0x000fc6000f8e10ff */
[----:B------:R-:W0:Y:S04]  /*0d00*/  LDS R7, [R6] ;  /* 0x0000000006077984 */ /* 0x000e280000000800 */
[----:B------:R-:W1:Y:S01]  /*0d10*/  LDS R5, [R4] ;  /* 0x0000000004057984 */ /* 0x000e620000000800 */
[----:B0----5:R-:W-:Y:S01]  /*0d20*/  FADD R7, R12, -R7 ;  /* 0x800000070c077221 */ /* 0x021fe20000000000 */
[----:B-1----:R-:W-:-:S03]  /*0d30*/  FADD R5, R2, -R5 ;  /* 0x8000000502057221 */ /* 0x002fc60000000000 */
[----:B------:R-:W-:-:S04]  /*0d40*/  FMUL R2, R7, R7 ;  /* 0x0000000707027220 */ /* 0x000fc80000400000 */
[----:B------:R-:W-:-:S05]  /*0d50*/  FFMA R2, R5, R5, R2 ;  /* 0x0000000505027223 */ /* 0x000fca0000000002 */
[----:B------:R-:W-:-:S04]  /*0d60*/  FSETP.GEU.AND P0, PT, R2, R15, PT ;  /* 0x0000000f0200720b */ /* 0x000fc80003f0e000 */
[----:B------:R-:W-:-:S09]  /*0d70*/  SEL R14, R9, R14, !P0 ;  /* 0x0000000e090e7207 */ /* 0x000fd20004000000 */
.L_x_37:
[----:B------:R-:W0:Y:S01]  /*0d80*/  LDC.64 R4, c[0x0][0x3a0] ;  /* 0x0000e800ff047b82 */ /* 0x000e220000000a00 */
[----:B------:R-:W1:Y:S01]  /*0d90*/  LDCU UR6, c[0x0][0x3a8] ;  /* 0x00007500ff0677ac */ /* 0x000e620008000800 */
[----:B0-----:R-:W-:Y:S01]  /*0da0*/  IMAD.WIDE R4, R3, 0x4, R4 ;  /* 0x0000000403047825 */ /* 0x001fe200078e0204 */
[----:B------:R-:W-:-:S04]  /*0db0*/  IADD3 R3, PT, PT, R0, R3, RZ ;  /* 0x0000000300037210 */ /* 0x000fc80007ffe0ff */
[----:B------:R0:W-:Y:S01]  /*0dc0*/  STG.E desc[UR12][R4.64], R14 ;  /* 0x0000000e04007986 */ /* 0x0001e2000c10190c */
[----:B-1----:R-:W-:-:S13]  /*0dd0*/  ISETP.GE.AND P0, PT, R3, UR6, PT ;  /* 0x0000000603007c0c */ /* 0x002fda000bf06270 */
[----:B0-----:R-:W-:Y:S05]  /*0de0*/  @!P0 BRA `(.L_x_40) ;  /* 0xfffffff400508947 */ /* 0x001fea000383ffff */
[----:B------:R-:W-:Y:S05]  /*0df0*/  EXIT ;  /* 0x000000000000794d */ /* 0x000fea0003800000 */
.L_x_41:
        /* <DEDUP_REMOVED lines=16> */
.L_x_46:


//--------------------- .text._Z17reset_sums_kernelPfS_Pii --------------------------
	.section	.text._Z17reset_sums_kernelPfS_Pii,"ax",@progbits
	.align	128
        .global         _Z17reset_sums_kernelPfS_Pii
        .type           _Z17reset_sums_kernelPfS_Pii,@function
        .size           _Z17reset_sums_kernelPfS_Pii,(.L_x_47 - _Z17reset_sums_kernelPfS_Pii)
        .other          _Z17reset_sums_kernelPfS_Pii,@"STO_CUDA_ENTRY STV_DEFAULT"
_Z17reset_sums_kernelPfS_Pii:
.text._Z17reset_sums_kernelPfS_Pii:
[----:B------:R-:W-:Y:S01]  /*0000*/  LDC R1, c[0x0][0x37c] ;  /* 0x0000df00ff017b82 */ /* 0x000fe20000000800 */
[----:B------:R-:W0:Y:S07]  /*0010*/  S2R R9, SR_TID.X ;  /* 0x0000000000097919 */ /* 0x000e2e0000002100 */
[----:B------:R-:W0:Y:S01]  /*0020*/  S2UR UR4, SR_CTAID.X ;  /* 0x00000000000479c3 */ /* 0x000e220000002500 */
[----:B------:R-:W1:Y:S07]  /*0030*/  LDCU UR5, c[0x0][0x398] ;  /* 0x00007300ff0577ac */ /* 0x000e6e0008000800 */
[----:B------:R-:W0:Y:S02]  /*0040*/  LDC R0, c[0x0][0x360] ;  /* 0x0000d800ff007b82 */ /* 0x000e240000000800 */
[----:B0-----:R-:W-:-:S05]  /*0050*/  IMAD R9, R0, UR4, R9 ;  /* 0x0000000400097c24 */ /* 0x001fca000f8e0209 */
[----:B-1----:R-:W-:-:S13]  /*0060*/  ISETP.GE.AND P0, PT, R9, UR5, PT ;  /* 0x0000000509007c0c */ /* 0x002fda000bf06270 */
[----:B------:R-:W-:Y:S05]  /*0070*/  @P0 EXIT ;  /* 0x000000000000094d */ /* 0x000fea0003800000 */
[----:B------:R-:W0:Y:S01]  /*0080*/  LDC.64 R2, c[0x0][0x380] ;  /* 0x0000e000ff027b82 */ /* 0x000e220000000a00 */
[----:B------:R-:W1:Y:S07]  /*0090*/  LDCU.64 UR4, c[0x0][0x358] ;  /* 0x00006b00ff0477ac */ /* 0x000e6e0008000a00 */
[----:B------:R-:W2:Y:S08]  /*00a0*/  LDC.64 R4, c[0x0][0x388] ;  /* 0x0000e200ff047b82 */ /* 0x000eb00000000a00 */
[----:B------:R-:W3:Y:S01]  /*00b0*/  LDC.64 R6, c[0x0][0x390] ;  /* 0x0000e400ff067b82 */ /* 0x000ee20000000a00 */
[----:B0-----:R-:W-:-:S05]  /*00c0*/  IMAD.WIDE R2, R9, 0x4, R2 ;  /* 0x0000000409027825 */ /* 0x001fca00078e0202 */
[----:B-1----:R-:W-:Y:S01]  /*00d0*/  STG.E desc[UR4][R2.64], RZ ;  /* 0x000000ff02007986 */ /* 0x002fe2000c101904 */
[----:B--2---:R-:W-:-:S05]  /*00e0*/  IMAD.WIDE R4, R9, 0x4, R4 ;  /* 0x0000000409047825 */ /* 0x004fca00078e0204 */
[----:B------:R-:W-:Y:S01]  /*00f0*/  STG.E desc[UR4][R4.64], RZ ;  /* 0x000000ff04007986 */ /* 0x000fe2000c101904 */
[----:B---3--:R-:W-:-:S05]  /*0100*/  IMAD.WIDE R6, R9, 0x4, R6 ;  /* 0x0000000409067825 */ /* 0x008fca00078e0206 */
[----:B------:R-:W-:Y:S01]  /*0110*/  STG.E desc[UR4][R6.64], RZ ;  /* 0x000000ff06007986 */ /* 0x000fe2000c101904 */
[----:B------:R-:W-:Y:S05]  /*0120*/  EXIT ;  /* 0x000000000000794d */ /* 0x000fea0003800000 */
.L_x_42:
        /* <DEDUP_REMOVED lines=13> */
.L_x_47:


//--------------------- .nv.shared._Z23update_centroids_kernelPfS_PKfS1_PKiS_i --------------------------
	.section	.nv.shared._Z23update_centroids_kernelPfS_PKfS1_PKiS_i,"aw",@nobits
	.sectionflags	@""
	.align	16
	.zero		1024


//--------------------- .nv.shared.reserved.0     --------------------------
	.section	.nv.shared.reserved.0,"aw",@nobits
	.weak		__nv_reservedSMEM_offset_0_alias
	.size		__nv_reservedSMEM_offset_0_alias, 0, 64
	.other		__nv_reservedSMEM_offset_0_alias,@"STO_CUDA_RESERVED_SHARED STV_DEFAULT"
__nv_reservedSMEM_offset_0_alias:
	.zero		0
	.zero		64


//--------------------- .nv.shared._Z23reduce_centroids_kernelPKfS0_PKiPfS3_Piii --------------------------
	.section	.nv.shared._Z23reduce_centroids_kernelPKfS0_PKiPfS3_Piii,"aw",@nobits
	.sectionflags	@""
	.align	16
	.zero		1024


//--------------------- .nv.shared._Z22assign_clusters_kernelPKfS0_S0_S0_Piii --------------------------
	.section	.nv.shared._Z22assign_clusters_kernelPKfS0_S0_S0_Piii,"aw",@nobits
	.sectionflags	@""
	.align	16
	.zero		1024


//--------------------- .nv.shared._Z17reset_sums_kernelPfS_Pii --------------------------
	.section	.nv.shared._Z17reset_sums_kernelPfS_Pii,"aw",@nobits
	.sectionflags	@""
	.align	16
	.zero		1024


//--------------------- .nv.constant0._Z23update_centroids_kernelPfS_PKfS1_PKiS_i --------------------------
	.section	.nv.constant0._Z23update_centroids_kernelPfS_PKfS1_PKiS_i,"a",@progbits
	.sectionflags	@""
	.align	4
.nv.constant0._Z23update_centroids_kernelPfS_PKfS1_PKiS_i:
	.zero		948


//--------------------- .nv.constant0._Z23reduce_centroids_kernelPKfS0_PKiPfS3_Piii --------------------------
	.section	.nv.constant0._Z23reduce_centroids_kernelPKfS0_PKiPfS3_Piii,"a",@progbits
	.sectionflags	@""
	.align	4
.nv.constant0._Z23reduce_centroids_kernelPKfS0_PKiPfS3_Piii:
	.zero		952


//--------------------- .nv.constant0._Z22assign_clusters_kernelPKfS0_S0_S0_Piii --------------------------
	.section	.nv.constant0._Z22assign_clusters_kernelPKfS0_S0_S0_Piii,"a",@progbits
	.sectionflags	@""
	.align	4
.nv.constant0._Z22assign_clusters_kernelPKfS0_S0_S0_Piii:
	.zero		944


//--------------------- .nv.constant0._Z17reset_sums_kernelPfS_Pii --------------------------
	.section	.nv.constant0._Z17reset_sums_kernelPfS_Pii,"a",@progbits
	.sectionflags	@""
	.align	4
.nv.constant0._Z17reset_sums_kernelPfS_Pii:
	.zero		924


//--------------------- SYMBOLS --------------------------

	.type		.nv.reservedSmem.offset0,@object
	.size		.nv.reservedSmem.offset0,0x4
	.type		.nv.reservedSmem.cap,@object
	.size		.nv.reservedSmem.cap,0x4
